	.target	sm_90a

	.elftype	@"ET_EXEC"


//--------------------- .note.nv.tkinfo           --------------------------
	.section	.note.nv.tkinfo,"",@"SHT_NOTE"
	.sectionflags	@"SHF_NOTE_NV_TKINFO"
	.tkinfo
        /*0018*/ 	.word	0x00000002
        /*0030*/ 	.string	""
        /*0030*/ 	.string	"ptxas"
        /*0030*/ 	.string	"Cuda compilation tools, release 13.0, V13.0.88"
        /*0030*/ 	.string	"Build cuda_13.0.r13.0/compiler.36424714_0"
        /*0030*/ 	.string	"-arch sm_90a -m 64 "



//--------------------- .note.nv.cuinfo           --------------------------
	.section	.note.nv.cuinfo,"",@"SHT_NOTE"
	.sectionflags	@"SHF_NOTE_NV_CUINFO"
        /*0018*/ 	.short	0x0002
        /*001a*/ 	.short	0x005a
        /*001c*/ 	.short	0x0082
	.zero		2


//--------------------- .nv.info                  --------------------------
	.section	.nv.info,"",@"SHT_CUDA_INFO"
	.align	4


	//----- nvinfo : EIATTR_REGCOUNT
	.align		4
        /*0000*/ 	.byte	0x04, 0x2f
        /*0002*/ 	.short	(.L_15 - .L_14)
	.align		4
.L_14:
        /*0004*/ 	.word	index@(_ZN7cutlass13device_kernelINS_4gemm6kernel13GemmUniversalIN4cute5tupleIJiiiiEEENS1_10collective13CollectiveMmaINS1_34MainloopSm90TmaGmmaWarpSpecializedILi7ENS5_IJNS4_1CILi1EEESB_SB_EEENS1_35KernelTmaWarpSpecializedCooperativeEEENS5_IJNSA_ILi384EEENSA_ILi112EEENSA_ILi64EEEEEEaNS5_IJlSB_lEEEaSJ_NS4_8TiledMMAINS4_8MMA_AtomIJNS4_4SM904GMMA26MMA_64x16x32_S32S8S8_SS_TNEEEENS4_6LayoutINS5_IJNSA_ILi2EEESB_SB_EEENS5_IJSB_NSA_ILi0EEEST_EEEEENS5_IJNS4_10UnderscoreESW_SW_EEEEENS4_13SM90_TMA_LOADENS4_14ComposedLayoutINS4_7SwizzleILi2ELi4ELi3EEENS4_18smem_ptr_flag_bitsILi8EEENSQ_INS5_IJNSA_ILi8EEESH_EEENS5_IJSH_SB_EEEEEEEvNS4_8identityESZ_S19_vS1A_EENS_8epilogue10collective6detail29Sm90TmaWarpSpecializedAdapterINS1D_15DefaultEpilogueIaSJ_SJ_NS1C_6thread17LinearCombinationIaLi1EiiLNS1H_9ScaleType4KindE0ELNS_15FloatRoundStyleE2EaEENS1_15EpilogueDefaultEEEEEvvEEEEvNT_6ParamsE)
        /*0008*/ 	.word	0x000000a8


	//----- nvinfo : EIATTR_FRAME_SIZE
	.align		4
.L_15:
        /*000c*/ 	.byte	0x04, 0x11
        /*000e*/ 	.short	(.L_17 - .L_16)
	.align		4
.L_16:
        /*0010*/ 	.word	index@(_ZN7cutlass13device_kernelINS_4gemm6kernel13GemmUniversalIN4cute5tupleIJiiiiEEENS1_10collective13CollectiveMmaINS1_34MainloopSm90TmaGmmaWarpSpecializedILi7ENS5_IJNS4_1CILi1EEESB_SB_EEENS1_35KernelTmaWarpSpecializedCooperativeEEENS5_IJNSA_ILi384EEENSA_ILi112EEENSA_ILi64EEEEEEaNS5_IJlSB_lEEEaSJ_NS4_8TiledMMAINS4_8MMA_AtomIJNS4_4SM904GMMA26MMA_64x16x32_S32S8S8_SS_TNEEEENS4_6LayoutINS5_IJNSA_ILi2EEESB_SB_EEENS5_IJSB_NSA_ILi0EEEST_EEEEENS5_IJNS4_10UnderscoreESW_SW_EEEEENS4_13SM90_TMA_LOADENS4_14ComposedLayoutINS4_7SwizzleILi2ELi4ELi3EEENS4_18smem_ptr_flag_bitsILi8EEENSQ_INS5_IJNSA_ILi8EEESH_EEENS5_IJSH_SB_EEEEEEEvNS4_8identityESZ_S19_vS1A_EENS_8epilogue10collective6detail29Sm90TmaWarpSpecializedAdapterINS1D_15DefaultEpilogueIaSJ_SJ_NS1C_6thread17LinearCombinationIaLi1EiiLNS1H_9ScaleType4KindE0ELNS_15FloatRoundStyleE2EaEENS1_15EpilogueDefaultEEEEEvvEEEEvNT_6ParamsE)
        /*0014*/ 	.word	0x00000000


	//----- nvinfo : EIATTR_MIN_STACK_SIZE
	.align		4
.L_17:
        /*0018*/ 	.byte	0x04, 0x12
        /*001a*/ 	.short	(.L_19 - .L_18)
	.align		4
.L_18:
        /*001c*/ 	.word	index@(_ZN7cutlass13device_kernelINS_4gemm6kernel13GemmUniversalIN4cute5tupleIJiiiiEEENS1_10collective13CollectiveMmaINS1_34MainloopSm90TmaGmmaWarpSpecializedILi7ENS5_IJNS4_1CILi1EEESB_SB_EEENS1_35KernelTmaWarpSpecializedCooperativeEEENS5_IJNSA_ILi384EEENSA_ILi112EEENSA_ILi64EEEEEEaNS5_IJlSB_lEEEaSJ_NS4_8TiledMMAINS4_8MMA_AtomIJNS4_4SM904GMMA26MMA_64x16x32_S32S8S8_SS_TNEEEENS4_6LayoutINS5_IJNSA_ILi2EEESB_SB_EEENS5_IJSB_NSA_ILi0EEEST_EEEEENS5_IJNS4_10UnderscoreESW_SW_EEEEENS4_13SM90_TMA_LOADENS4_14ComposedLayoutINS4_7SwizzleILi2ELi4ELi3EEENS4_18smem_ptr_flag_bitsILi8EEENSQ_INS5_IJNSA_ILi8EEESH_EEENS5_IJSH_SB_EEEEEEEvNS4_8identityESZ_S19_vS1A_EENS_8epilogue10collective6detail29Sm90TmaWarpSpecializedAdapterINS1D_15DefaultEpilogueIaSJ_SJ_NS1C_6thread17LinearCombinationIaLi1EiiLNS1H_9ScaleType4KindE0ELNS_15FloatRoundStyleE2EaEENS1_15EpilogueDefaultEEEEEvvEEEEvNT_6ParamsE)
        /*0020*/ 	.word	0x00000000
.L_19:


//--------------------- .nv.compat                --------------------------
	.section	.nv.compat,"",@"SHT_CUDA_COMPAT_INFO"
	.align	4
        /*0000*/ 	.byte	0x02, 0x09, 0x01, 0x00, 0x02, 0x02, 0x04, 0x00, 0x02, 0x05, 0x05, 0x00, 0x03, 0x07, 0x01, 0x01
        /*0010*/ 	.byte	0x02, 0x03, 0x01, 0x00, 0x02, 0x06, 0x01, 0x00, 0x04, 0x0b, 0x08, 0x00, 0x00, 0x00, 0x00, 0x00
        /*0020*/ 	.byte	0x00, 0x00, 0x00, 0x00


//--------------------- .nv.info._ZN7cutlass13device_kernelINS_4gemm6kernel13GemmUniversalIN4cute5tupleIJiiiiEEENS1_10collective13CollectiveMmaINS1_34MainloopSm90TmaGmmaWarpSpecializedILi7ENS5_IJNS4_1CILi1EEESB_SB_EEENS1_35KernelTmaWarpSpecializedCooperativeEEENS5_IJNSA_ILi384EEENSA_ILi112EEENSA_ILi64EEEEEEaNS5_IJlSB_lEEEaSJ_NS4_8TiledMMAINS4_8MMA_AtomIJNS4_4SM904GMMA26MMA_64x16x32_S32S8S8_SS_TNEEEENS4_6LayoutINS5_IJNSA_ILi2EEESB_SB_EEENS5_IJSB_NSA_ILi0EEEST_EEEEENS5_IJNS4_10UnderscoreESW_SW_EEEEENS4_13SM90_TMA_LOADENS4_14ComposedLayoutINS4_7SwizzleILi2ELi4ELi3EEENS4_18smem_ptr_flag_bitsILi8EEENSQ_INS5_IJNSA_ILi8EEESH_EEENS5_IJSH_SB_EEEEEEEvNS4_8identityESZ_S19_vS1A_EENS_8epilogue10collective6detail29Sm90TmaWarpSpecializedAdapterINS1D_15DefaultEpilogueIaSJ_SJ_NS1C_6thread17LinearCombinationIaLi1EiiLNS1H_9ScaleType4KindE0ELNS_15FloatRoundStyleE2EaEENS1_15EpilogueDefaultEEEEEvvEEEEvNT_6ParamsE --------------------------
	.section	.nv.info._ZN7cutlass13device_kernelINS_4gemm6kernel13GemmUniversalIN4cute5tupleIJiiiiEEENS1_10collective13CollectiveMmaINS1_34MainloopSm90TmaGmmaWarpSpecializedILi7ENS5_IJNS4_1CILi1EEESB_SB_EEENS1_35KernelTmaWarpSpecializedCooperativeEEENS5_IJNSA_ILi384EEENSA_ILi112EEENSA_ILi64EEEEEEaNS5_IJlSB_lEEEaSJ_NS4_8TiledMMAINS4_8MMA_AtomIJNS4_4SM904GMMA26MMA_64x16x32_S32S8S8_SS_TNEEEENS4_6LayoutINS5_IJNSA_ILi2EEESB_SB_EEENS5_IJSB_NSA_ILi0EEEST_EEEEENS5_IJNS4_10UnderscoreESW_SW_EEEEENS4_13SM90_TMA_LOADENS4_14ComposedLayoutINS4_7SwizzleILi2ELi4ELi3EEENS4_18smem_ptr_flag_bitsILi8EEENSQ_INS5_IJNSA_ILi8EEESH_EEENS5_IJSH_SB_EEEEEEEvNS4_8identityESZ_S19_vS1A_EENS_8epilogue10collective6detail29Sm90TmaWarpSpecializedAdapterINS1D_15DefaultEpilogueIaSJ_SJ_NS1C_6thread17LinearCombinationIaLi1EiiLNS1H_9ScaleType4KindE0ELNS_15FloatRoundStyleE2EaEENS1_15EpilogueDefaultEEEEEvvEEEEvNT_6ParamsE,"",@"SHT_CUDA_INFO"
	.sectionflags	@""
	.align	4


	//----- nvinfo : EIATTR_CUDA_API_VERSION
	.align		4
        /*0000*/ 	.byte	0x04, 0x37
        /*0002*/ 	.short	(.L_21 - .L_20)
.L_20:
        /*0004*/ 	.word	0x00000082


	//----- nvinfo : EIATTR_KPARAM_INFO
	.align		4
.L_21:
        /*0008*/ 	.byte	0x04, 0x17
        /*000a*/ 	.short	(.L_23 - .L_22)
.L_22:
        /*000c*/ 	.word	0x00000000
        /*0010*/ 	.short	0x0000
        /*0012*/ 	.short	0x0070
        /*0014*/ 	.byte	0x00, 0xf0, 0x01, 0x10


	//----- nvinfo : EIATTR_SPARSE_MMA_MASK
	.align		4
.L_23:
        /*0018*/ 	.byte	0x03, 0x50
        /*001a*/ 	.short	0x0000


	//----- nvinfo : EIATTR_MAXREG_COUNT
	.align		4
        /*001c*/ 	.byte	0x03, 0x1b
        /*001e*/ 	.short	0x00a8


	//----- nvinfo : EIATTR_NUM_BARRIERS
	.align		4
        /*0020*/ 	.byte	0x02, 0x4c
        /*0022*/ 	.byte	0x01
	.zero		1


	//----- nvinfo : EIATTR_EXTERNS
	.align		4
        /*0024*/ 	.byte	0x04, 0x0f
        /*0026*/ 	.short	(.L_25 - .L_24)


	//   ....[0]....
	.align		4
.L_24:
        /*0028*/ 	.word	index@(__assertfail)


	//----- nvinfo : EIATTR_MERCURY_ISA_VERSION
	.align		4
.L_25:
        /*002c*/ 	.byte	0x03, 0x5f
        /*002e*/ 	.short	0x0101


	//----- nvinfo : EIATTR_INT_WARP_WIDE_INSTR_OFFSETS
	.align		4
        /*0030*/ 	.byte	0x04, 0x31
        /*0032*/ 	.short	(.L_27 - .L_26)


	//   ....[0]....
.L_26:
        /*0034*/ 	.word	0x00000550


	//   ....[1]....
        /*0038*/ 	.word	0x00000560


	//   ....[2]....
        /*003c*/ 	.word	0x000005f0


	//----- nvinfo : EIATTR_COOP_GROUP_MASK_REGIDS
	.align		4
.L_27:
        /*0040*/ 	.byte	0x04, 0x29
        /*0042*/ 	.short	(.L_29 - .L_28)


	//   ....[0]....
.L_28:
        /*0044*/ 	.word	0xffffffff


	//   ....[1]....
        /*0048*/ 	.word	0xffffffff


	//   ....[2]....
        /*004c*/ 	.word	0xffffffff


	//   ....[3]....
        /*0050*/ 	.word	0xffffffff


	//   ....[4]....
        /*0054*/ 	.word	0xffffffff


	//----- nvinfo : EIATTR_COOP_GROUP_INSTR_OFFSETS
	.align		4
.L_29:
        /*0058*/ 	.byte	0x04, 0x28
        /*005a*/ 	.short	(.L_31 - .L_30)


	//   ....[0]....
.L_30:
        /*005c*/ 	.word	0x00000060


	//   ....[1]....
        /*0060*/ 	.word	0x00000070


	//   ....[2]....
        /*0064*/ 	.word	0x00000190


	//   ....[3]....
        /*0068*/ 	.word	0x00000400


	//   ....[4]....
        /*006c*/ 	.word	0x00001210


	//----- nvinfo : EIATTR_REG_RECONFIG
	.align		4
.L_31:
        /*0070*/ 	.byte	0x01, 0x54
	.zero		2


	//----- nvinfo : EIATTR_SYSCALL_OFFSETS
	.align		4
        /*0074*/ 	.byte	0x04, 0x46
        /*0076*/ 	.short	(.L_33 - .L_32)


	//   ....[0]....
.L_32:
        /*0078*/ 	.word	0x000013c0


	//----- nvinfo : EIATTR_MBARRIER_INSTR_OFFSETS
	.align		4
.L_33:
        /*007c*/ 	.byte	0x04, 0x39
        /*007e*/ 	.short	(.L_35 - .L_34)


	//   ....[0]....
.L_34:
        /*0080*/ 	.word	0x00000310
        /*0084*/ 	.word	0x000000ff
        /*0088*/ 	.word	0x00000000
        /*008c*/ 	.short	0x0100
        /*008e*/ 	.byte	0x08
	.zero		1


	//   ....[1]....
        /*0090*/ 	.word	0x00000320
        /*0094*/ 	.word	0x000000ff
        /*0098*/ 	.word	0x00000038
        /*009c*/ 	.short	0x0100
        /*009e*/ 	.byte	0x08
	.zero		1


	//   ....[2]....
        /*00a0*/ 	.word	0x00000330
        /*00a4*/ 	.word	0x000000ff
        /*00a8*/ 	.word	0x00000008
        /*00ac*/ 	.short	0x0100
        /*00ae*/ 	.byte	0x08
	.zero		1


	//   ....[3]....
        /*00b0*/ 	.word	0x00000340
        /*00b4*/ 	.word	0x000000ff
        /*00b8*/ 	.word	0x00000040
        /*00bc*/ 	.short	0x0100
        /*00be*/ 	.byte	0x08
	.zero		1


	//   ....[4]....
        /*00c0*/ 	.word	0x00000350
        /*00c4*/ 	.word	0x000000ff
        /*00c8*/ 	.word	0x00000010
        /*00cc*/ 	.short	0x0100
        /*00ce*/ 	.byte	0x08
	.zero		1


	//   ....[5]....
        /*00d0*/ 	.word	0x00000360
        /*00d4*/ 	.word	0x000000ff
        /*00d8*/ 	.word	0x00000048
        /*00dc*/ 	.short	0x0100
        /*00de*/ 	.byte	0x08
	.zero		1


	//   ....[6]....
        /*00e0*/ 	.word	0x00000370
        /*00e4*/ 	.word	0x000000ff
        /*00e8*/ 	.word	0x00000018
        /*00ec*/ 	.short	0x0100
        /*00ee*/ 	.byte	0x08
	.zero		1


	//   ....[7]....
        /*00f0*/ 	.word	0x00000380
        /*00f4*/ 	.word	0x000000ff
        /*00f8*/ 	.word	0x00000050
        /*00fc*/ 	.short	0x0100
        /*00fe*/ 	.byte	0x08
	.zero		1


	//   ....[8]....
        /*0100*/ 	.word	0x00000390
        /*0104*/ 	.word	0x000000ff
        /*0108*/ 	.word	0x00000020
        /*010c*/ 	.short	0x0100
        /*010e*/ 	.byte	0x08
	.zero		1


	//   ....[9]....
        /*0110*/ 	.word	0x000003a0
        /*0114*/ 	.word	0x000000ff
        /*0118*/ 	.word	0x00000058
        /*011c*/ 	.short	0x0100
        /*011e*/ 	.byte	0x08
	.zero		1


	//   ....[10]....
        /*0120*/ 	.word	0x000003b0
        /*0124*/ 	.word	0x000000ff
        /*0128*/ 	.word	0x00000028
        /*012c*/ 	.short	0x0100
        /*012e*/ 	.byte	0x08
	.zero		1


	//   ....[11]....
        /*0130*/ 	.word	0x000003c0
        /*0134*/ 	.word	0x000000ff
        /*0138*/ 	.word	0x00000060
        /*013c*/ 	.short	0x0100
        /*013e*/ 	.byte	0x08
	.zero		1


	//   ....[12]....
        /*0140*/ 	.word	0x000003d0
        /*0144*/ 	.word	0x000000ff
        /*0148*/ 	.word	0x00000030
        /*014c*/ 	.short	0x0100
        /*014e*/ 	.byte	0x08
	.zero		1


	//   ....[13]....
        /*0150*/ 	.word	0x000003e0
        /*0154*/ 	.word	0x000000ff
        /*0158*/ 	.word	0x00000068
        /*015c*/ 	.short	0x0100
        /*015e*/ 	.byte	0x08
	.zero		1


	//   ....[14]....
        /*0160*/ 	.word	0x00000660
        /*0164*/ 	.word	0x000000ff
        /*0168*/ 	.word	0x00000080
        /*016c*/ 	.short	0x0100
        /*016e*/ 	.byte	0x10
	.zero		1


	//   ....[15]....
        /*0170*/ 	.word	0x000006f0
        /*0174*/ 	.word	0x000000ff
        /*0178*/ 	.word	0x00000088
        /*017c*/ 	.short	0x0100
        /*017e*/ 	.byte	0x10
	.zero		1


	//   ....[16]....
        /*0180*/ 	.word	0x000014a0
        /*0184*/ 	.word	0x00000003
        /*0188*/ 	.word	0x00000000
        /*018c*/ 	.short	0x010a
        /*018e*/ 	.byte	0x3f
	.zero		1


	//   ....[17]....
        /*0190*/ 	.word	0x000014e0
        /*0194*/ 	.word	0x00000003
        /*0198*/ 	.word	0x00000000
        /*019c*/ 	.short	0x010a
        /*019e*/ 	.byte	0x3f
	.zero		1


	//   ....[18]....
        /*01a0*/ 	.word	0x00002610
        /*01a4*/ 	.word	0x00000004
        /*01a8*/ 	.word	0x00000000
        /*01ac*/ 	.short	0x010a
        /*01ae*/ 	.byte	0x3f
	.zero		1


	//   ....[19]....
        /*01b0*/ 	.word	0x00002650
        /*01b4*/ 	.word	0x00000004
        /*01b8*/ 	.word	0x00000000
        /*01bc*/ 	.short	0x010a
        /*01be*/ 	.byte	0x3f
	.zero		1


	//   ....[20]....
        /*01c0*/ 	.word	0x00003650
        /*01c4*/ 	.word	0x00000003
        /*01c8*/ 	.word	0x00000000
        /*01cc*/ 	.short	0x0101
        /*01ce*/ 	.byte	0x3f
	.zero		1


	//   ....[21]....
        /*01d0*/ 	.word	0x00003860
        /*01d4*/ 	.word	0x00000000
        /*01d8*/ 	.word	0x00000000
        /*01dc*/ 	.short	0x0101
        /*01de*/ 	.byte	0x3f
	.zero		1


	//   ....[22]....
        /*01e0*/ 	.word	0x0000e050
        /*01e4*/ 	.word	0x0000000b
        /*01e8*/ 	.word	0x00000038
        /*01ec*/ 	.short	0x010a
        /*01ee*/ 	.byte	0x3f
	.zero		1


	//   ....[23]....
        /*01f0*/ 	.word	0x0000e430
        /*01f4*/ 	.word	0x00000008
        /*01f8*/ 	.word	0x00000088
        /*01fc*/ 	.short	0x0101
        /*01fe*/ 	.byte	0x3f
	.zero		1


	//   ....[24]....
        /*0200*/ 	.word	0x0000ebb0
        /*0204*/ 	.word	0x00000007
        /*0208*/ 	.word	0x00000000
        /*020c*/ 	.short	0x010a
        /*020e*/ 	.byte	0x3f
	.zero		1


	//   ....[25]....
        /*0210*/ 	.word	0x0000ec30
        /*0214*/ 	.word	0x00000008
        /*0218*/ 	.word	0x00000000
        /*021c*/ 	.short	0x010a
        /*021e*/ 	.byte	0x3f
	.zero		1


	//   ....[26]....
        /*0220*/ 	.word	0x0000ecc0
        /*0224*/ 	.word	0x00000009
        /*0228*/ 	.word	0x00000000
        /*022c*/ 	.short	0x010a
        /*022e*/ 	.byte	0x3f
	.zero		1


	//   ....[27]....
        /*0230*/ 	.word	0x0000ed50
        /*0234*/ 	.word	0x00000008
        /*0238*/ 	.word	0x00000000
        /*023c*/ 	.short	0x010a
        /*023e*/ 	.byte	0x3f
	.zero		1


	//   ....[28]....
        /*0240*/ 	.word	0x0000ede0
        /*0244*/ 	.word	0x00000009
        /*0248*/ 	.word	0x00000000
        /*024c*/ 	.short	0x010a
        /*024e*/ 	.byte	0x3f
	.zero		1


	//   ....[29]....
        /*0250*/ 	.word	0x0000ee70
        /*0254*/ 	.word	0x00000006
        /*0258*/ 	.word	0x00000000
        /*025c*/ 	.short	0x010a
        /*025e*/ 	.byte	0x3f
	.zero		1


	//   ....[30]....
        /*0260*/ 	.word	0x0000ef00
        /*0264*/ 	.word	0x00000003
        /*0268*/ 	.word	0x00000000
        /*026c*/ 	.short	0x010a
        /*026e*/ 	.byte	0x3f
	.zero		1


	//   ....[31]....
        /*0270*/ 	.word	0x0000ef60
        /*0274*/ 	.word	0x00000003
        /*0278*/ 	.word	0x00000000
        /*027c*/ 	.short	0x010a
        /*027e*/ 	.byte	0x3f
	.zero		1


	//   ....[32]....
        /*0280*/ 	.word	0x0000efb0
        /*0284*/ 	.word	0x00000004
        /*0288*/ 	.word	0x00000000
        /*028c*/ 	.short	0x010a
        /*028e*/ 	.byte	0x3f
	.zero		1


	//   ....[33]....
        /*0290*/ 	.word	0x0000f080
        /*0294*/ 	.word	0x0000000b
        /*0298*/ 	.word	0x00000038
        /*029c*/ 	.short	0x010a
        /*029e*/ 	.byte	0x3f
	.zero		1


	//   ....[34]....
        /*02a0*/ 	.word	0x0000f150
        /*02a4*/ 	.word	0x00000007
        /*02a8*/ 	.word	0x00000000
        /*02ac*/ 	.short	0x010a
        /*02ae*/ 	.byte	0x3f
	.zero		1


	//   ....[35]....
        /*02b0*/ 	.word	0x0000f1a0
        /*02b4*/ 	.word	0x00000008
        /*02b8*/ 	.word	0x00000000
        /*02bc*/ 	.short	0x010a
        /*02be*/ 	.byte	0x3f
	.zero		1


	//   ....[36]....
        /*02c0*/ 	.word	0x0000f1f0
        /*02c4*/ 	.word	0x00000009
        /*02c8*/ 	.word	0x00000000
        /*02cc*/ 	.short	0x010a
        /*02ce*/ 	.byte	0x3f
	.zero		1


	//   ....[37]....
        /*02d0*/ 	.word	0x0000f240
        /*02d4*/ 	.word	0x00000008
        /*02d8*/ 	.word	0x00000000
        /*02dc*/ 	.short	0x010a
        /*02de*/ 	.byte	0x3f
	.zero		1


	//   ....[38]....
        /*02e0*/ 	.word	0x0000f290
        /*02e4*/ 	.word	0x00000009
        /*02e8*/ 	.word	0x00000000
        /*02ec*/ 	.short	0x010a
        /*02ee*/ 	.byte	0x3f
	.zero		1


	//   ....[39]....
        /*02f0*/ 	.word	0x0000f2e0
        /*02f4*/ 	.word	0x00000006
        /*02f8*/ 	.word	0x00000000
        /*02fc*/ 	.short	0x010a
        /*02fe*/ 	.byte	0x3f
	.zero		1


	//----- nvinfo : EIATTR_NUM_MBARRIERS
	.align		4
.L_35:
        /*0300*/ 	.byte	0x03, 0x38
        /*0302*/ 	.short	0x0010


	//----- nvinfo : EIATTR_EXIT_INSTR_OFFSETS
	.align		4
        /*0304*/ 	.byte	0x04, 0x1c
        /*0306*/ 	.short	(.L_37 - .L_36)


	//   ....[0]....
.L_36:
        /*0308*/ 	.word	0x00000750


	//   ....[1]....
        /*030c*/ 	.word	0x000010c0


	//   ....[2]....
        /*0310*/ 	.word	0x0000d5f0


	//   ....[3]....
        /*0314*/ 	.word	0x0000dce0


	//   ....[4]....
        /*0318*/ 	.word	0x0000ef50


	//----- nvinfo : EIATTR_MAX_THREADS
	.align		4
.L_37:
        /*031c*/ 	.byte	0x04, 0x05
        /*031e*/ 	.short	(.L_39 - .L_38)
.L_38:
        /*0320*/ 	.word	0x00000180
        /*0324*/ 	.word	0x00000001
        /*0328*/ 	.word	0x00000001


	//----- nvinfo : EIATTR_CRS_STACK_SIZE
	.align		4
.L_39:
        /*032c*/ 	.byte	0x04, 0x1e
        /*032e*/ 	.short	(.L_41 - .L_40)
.L_40:
        /*0330*/ 	.word	0x00000000


	//----- nvinfo : EIATTR_CBANK_PARAM_SIZE
	.align		4
.L_41:
        /*0334*/ 	.byte	0x03, 0x19
        /*0336*/ 	.short	0x0470


	//----- nvinfo : EIATTR_PARAM_CBANK
	.align		4
        /*0338*/ 	.byte	0x04, 0x0a
        /*033a*/ 	.short	(.L_43 - .L_42)
	.align		4
.L_42:
        /*033c*/ 	.word	index@(.nv.constant0._ZN7cutlass13device_kernelINS_4gemm6kernel13GemmUniversalIN4cute5tupleIJiiiiEEENS1_10collective13CollectiveMmaINS1_34MainloopSm90TmaGmmaWarpSpecializedILi7ENS5_IJNS4_1CILi1EEESB_SB_EEENS1_35KernelTmaWarpSpecializedCooperativeEEENS5_IJNSA_ILi384EEENSA_ILi112EEENSA_ILi64EEEEEEaNS5_IJlSB_lEEEaSJ_NS4_8TiledMMAINS4_8MMA_AtomIJNS4_4SM904GMMA26MMA_64x16x32_S32S8S8_SS_TNEEEENS4_6LayoutINS5_IJNSA_ILi2EEESB_SB_EEENS5_IJSB_NSA_ILi0EEEST_EEEEENS5_IJNS4_10UnderscoreESW_SW_EEEEENS4_13SM90_TMA_LOADENS4_14ComposedLayoutINS4_7SwizzleILi2ELi4ELi3EEENS4_18smem_ptr_flag_bitsILi8EEENSQ_INS5_IJNSA_ILi8EEESH_EEENS5_IJSH_SB_EEEEEEEvNS4_8identityESZ_S19_vS1A_EENS_8epilogue10collective6detail29Sm90TmaWarpSpecializedAdapterINS1D_15DefaultEpilogueIaSJ_SJ_NS1C_6thread17LinearCombinationIaLi1EiiLNS1H_9ScaleType4KindE0ELNS_15FloatRoundStyleE2EaEENS1_15EpilogueDefaultEEEEEvvEEEEvNT_6ParamsE)
        /*0340*/ 	.short	0x0210
        /*0342*/ 	.short	0x0470


	//----- nvinfo : EIATTR_SW_WAR
	.align		4
.L_43:
        /*0344*/ 	.byte	0x04, 0x36
        /*0346*/ 	.short	(.L_45 - .L_44)
.L_44:
        /*0348*/ 	.word	0x00000008
.L_45:


//--------------------- .nv.callgraph             --------------------------
	.section	.nv.callgraph,"",@"SHT_CUDA_CALLGRAPH"
	.align	4
	.sectionentsize	8
	.align		4
        /*0000*/ 	.word	0x00000000
	.align		4
        /*0004*/ 	.word	0xffffffff
	.align		4
        /*0008*/ 	.word	index@(_ZN7cutlass13device_kernelINS_4gemm6kernel13GemmUniversalIN4cute5tupleIJiiiiEEENS1_10collective13CollectiveMmaINS1_34MainloopSm90TmaGmmaWarpSpecializedILi7ENS5_IJNS4_1CILi1EEESB_SB_EEENS1_35KernelTmaWarpSpecializedCooperativeEEENS5_IJNSA_ILi384EEENSA_ILi112EEENSA_ILi64EEEEEEaNS5_IJlSB_lEEEaSJ_NS4_8TiledMMAINS4_8MMA_AtomIJNS4_4SM904GMMA26MMA_64x16x32_S32S8S8_SS_TNEEEENS4_6LayoutINS5_IJNSA_ILi2EEESB_SB_EEENS5_IJSB_NSA_ILi0EEEST_EEEEENS5_IJNS4_10UnderscoreESW_SW_EEEEENS4_13SM90_TMA_LOADENS4_14ComposedLayoutINS4_7SwizzleILi2ELi4ELi3EEENS4_18smem_ptr_flag_bitsILi8EEENSQ_INS5_IJNSA_ILi8EEESH_EEENS5_IJSH_SB_EEEEEEEvNS4_8identityESZ_S19_vS1A_EENS_8epilogue10collective6detail29Sm90TmaWarpSpecializedAdapterINS1D_15DefaultEpilogueIaSJ_SJ_NS1C_6thread17LinearCombinationIaLi1EiiLNS1H_9ScaleType4KindE0ELNS_15FloatRoundStyleE2EaEENS1_15EpilogueDefaultEEEEEvvEEEEvNT_6ParamsE)
	.align		4
        /*000c*/ 	.word	index@(__assertfail)
	.align		4
        /*0010*/ 	.word	0x00000000
	.align		4
        /*0014*/ 	.word	0xfffffffe
	.align		4
        /*0018*/ 	.word	0x00000000
	.align		4
        /*001c*/ 	.word	0xfffffffd
	.align		4
        /*0020*/ 	.word	0x00000000
	.align		4
        /*0024*/ 	.word	0xfffffffc


//--------------------- .nv.constant4             --------------------------
	.section	.nv.constant4,"a",@progbits
	.align	8
	.align		8
.nv.constant4:
        /*0000*/ 	.dword	__assertfail
	.align		8
        /*0008*/ 	.dword	__unnamed_1
	.align		8
        /*0010*/ 	.dword	_ZN40_INTERNAL_823bb45c_4_k_cu_f91304ca_166304cuda3std3__45__cpo5beginE
	.align		8
        /*0018*/ 	.dword	_ZN40_INTERNAL_823bb45c_4_k_cu_f91304ca_166304cuda3std3__45__cpo3endE
	.align		8
        /*0020*/ 	.dword	_ZN40_INTERNAL_823bb45c_4_k_cu_f91304ca_166304cuda3std3__45__cpo6cbeginE
	.align		8
        /*0028*/ 	.dword	_ZN40_INTERNAL_823bb45c_4_k_cu_f91304ca_166304cuda3std3__45__cpo4cendE
	.align		8
        /*0030*/ 	.dword	_ZN40_INTERNAL_823bb45c_4_k_cu_f91304ca_166304cuda3std3__442_GLOBAL__N__823bb45c_4_k_cu_f91304ca_166306ignoreE
	.align		8
        /*0038*/ 	.dword	_ZN40_INTERNAL_823bb45c_4_k_cu_f91304ca_166304cuda3std3__419piecewise_constructE
	.align		8
        /*0040*/ 	.dword	_ZN40_INTERNAL_823bb45c_4_k_cu_f91304ca_166304cuda3std3__48in_placeE
	.align		8
        /*0048*/ 	.dword	_ZN40_INTERNAL_823bb45c_4_k_cu_f91304ca_166304cuda3std6ranges3__45__cpo4swapE
	.align		8
        /*0050*/ 	.dword	_ZN40_INTERNAL_823bb45c_4_k_cu_f91304ca_166304cuda3std6ranges3__45__cpo9iter_moveE
	.align		8
        /*0058*/ 	.dword	_ZN40_INTERNAL_823bb45c_4_k_cu_f91304ca_166304cute7productE
	.align		8
        /*0060*/ 	.dword	_ZN40_INTERNAL_823bb45c_4_k_cu_f91304ca_166304cute1_E
	.align		8
        /*0068*/ 	.dword	$str$22
	.align		8
        /*0070*/ 	.dword	$str$23


//--------------------- .text._ZN7cutlass13device_kernelINS_4gemm6kernel13GemmUniversalIN4cute5tupleIJiiiiEEENS1_10collective13CollectiveMmaINS1_34MainloopSm90TmaGmmaWarpSpecializedILi7ENS5_IJNS4_1CILi1EEESB_SB_EEENS1_35KernelTmaWarpSpecializedCooperativeEEENS5_IJNSA_ILi384EEENSA_ILi112EEENSA_ILi64EEEEEEaNS5_IJlSB_lEEEaSJ_NS4_8TiledMMAINS4_8MMA_AtomIJNS4_4SM904GMMA26MMA_64x16x32_S32S8S8_SS_TNEEEENS4_6LayoutINS5_IJNSA_ILi2EEESB_SB_EEENS5_IJSB_NSA_ILi0EEEST_EEEEENS5_IJNS4_10UnderscoreESW_SW_EEEEENS4_13SM90_TMA_LOADENS4_14ComposedLayoutINS4_7SwizzleILi2ELi4ELi3EEENS4_18smem_ptr_flag_bitsILi8EEENSQ_INS5_IJNSA_ILi8EEESH_EEENS5_IJSH_SB_EEEEEEEvNS4_8identityESZ_S19_vS1A_EENS_8epilogue10collective6detail29Sm90TmaWarpSpecializedAdapterINS1D_15DefaultEpilogueIaSJ_SJ_NS1C_6thread17LinearCombinationIaLi1EiiLNS1H_9ScaleType4KindE0ELNS_15FloatRoundStyleE2EaEENS1_15EpilogueDefaultEEEEEvvEEEEvNT_6ParamsE --------------------------
	.section	.text._ZN7cutlass13device_kernelINS_4gemm6kernel13GemmUniversalIN4cute5tupleIJiiiiEEENS1_10collective13CollectiveMmaINS1_34MainloopSm90TmaGmmaWarpSpecializedILi7ENS5_IJNS4_1CILi1EEESB_SB_EEENS1_35KernelTmaWarpSpecializedCooperativeEEENS5_IJNSA_ILi384EEENSA_ILi112EEENSA_ILi64EEEEEEaNS5_IJlSB_lEEEaSJ_NS4_8TiledMMAINS4_8MMA_AtomIJNS4_4SM904GMMA26MMA_64x16x32_S32S8S8_SS_TNEEEENS4_6LayoutINS5_IJNSA_ILi2EEESB_SB_EEENS5_IJSB_NSA_ILi0EEEST_EEEEENS5_IJNS4_10UnderscoreESW_SW_EEEEENS4_13SM90_TMA_LOADENS4_14ComposedLayoutINS4_7SwizzleILi2ELi4ELi3EEENS4_18smem_ptr_flag_bitsILi8EEENSQ_INS5_IJNSA_ILi8EEESH_EEENS5_IJSH_SB_EEEEEEEvNS4_8identityESZ_S19_vS1A_EENS_8epilogue10collective6detail29Sm90TmaWarpSpecializedAdapterINS1D_15DefaultEpilogueIaSJ_SJ_NS1C_6thread17LinearCombinationIaLi1EiiLNS1H_9ScaleType4KindE0ELNS_15FloatRoundStyleE2EaEENS1_15EpilogueDefaultEEEEEvvEEEEvNT_6ParamsE,"ax",@progbits
	.align	128
.text._ZN7cutlass13device_kernelINS_4gemm6kernel13GemmUniversalIN4cute5tupleIJiiiiEEENS1_10collective13CollectiveMmaINS1_34MainloopSm90TmaGmmaWarpSpecializedILi7ENS5_IJNS4_1CILi1EEESB_SB_EEENS1_35KernelTmaWarpSpecializedCooperativeEEENS5_IJNSA_ILi384EEENSA_ILi112EEENSA_ILi64EEEEEEaNS5_IJlSB_lEEEaSJ_NS4_8TiledMMAINS4_8MMA_AtomIJNS4_4SM904GMMA26MMA_64x16x32_S32S8S8_SS_TNEEEENS4_6LayoutINS5_IJNSA_ILi2EEESB_SB_EEENS5_IJSB_NSA_ILi0EEEST_EEEEENS5_IJNS4_10UnderscoreESW_SW_EEEEENS4_13SM90_TMA_LOADENS4_14ComposedLayoutINS4_7SwizzleILi2ELi4ELi3EEENS4_18smem_ptr_flag_bitsILi8EEENSQ_INS5_IJNSA_ILi8EEESH_EEENS5_IJSH_SB_EEEEEEEvNS4_8identityESZ_S19_vS1A_EENS_8epilogue10collective6detail29Sm90TmaWarpSpecializedAdapterINS1D_15DefaultEpilogueIaSJ_SJ_NS1C_6thread17LinearCombinationIaLi1EiiLNS1H_9ScaleType4KindE0ELNS_15FloatRoundStyleE2EaEENS1_15EpilogueDefaultEEEEEvvEEEEvNT_6ParamsE:
        .type           _ZN7cutlass13device_kernelINS_4gemm6kernel13GemmUniversalIN4cute5tupleIJiiiiEEENS1_10collective13CollectiveMmaINS1_34MainloopSm90TmaGmmaWarpSpecializedILi7ENS5_IJNS4_1CILi1EEESB_SB_EEENS1_35KernelTmaWarpSpecializedCooperativeEEENS5_IJNSA_ILi384EEENSA_ILi112EEENSA_ILi64EEEEEEaNS5_IJlSB_lEEEaSJ_NS4_8TiledMMAINS4_8MMA_AtomIJNS4_4SM904GMMA26MMA_64x16x32_S32S8S8_SS_TNEEEENS4_6LayoutINS5_IJNSA_ILi2EEESB_SB_EEENS5_IJSB_NSA_ILi0EEEST_EEEEENS5_IJNS4_10UnderscoreESW_SW_EEEEENS4_13SM90_TMA_LOADENS4_14ComposedLayoutINS4_7SwizzleILi2ELi4ELi3EEENS4_18smem_ptr_flag_bitsILi8EEENSQ_INS5_IJNSA_ILi8EEESH_EEENS5_IJSH_SB_EEEEEEEvNS4_8identityESZ_S19_vS1A_EENS_8epilogue10collective6detail29Sm90TmaWarpSpecializedAdapterINS1D_15DefaultEpilogueIaSJ_SJ_NS1C_6thread17LinearCombinationIaLi1EiiLNS1H_9ScaleType4KindE0ELNS_15FloatRoundStyleE2EaEENS1_15EpilogueDefaultEEEEEvvEEEEvNT_6ParamsE,@function
        .size           _ZN7cutlass13device_kernelINS_4gemm6kernel13GemmUniversalIN4cute5tupleIJiiiiEEENS1_10collective13CollectiveMmaINS1_34MainloopSm90TmaGmmaWarpSpecializedILi7ENS5_IJNS4_1CILi1EEESB_SB_EEENS1_35KernelTmaWarpSpecializedCooperativeEEENS5_IJNSA_ILi384EEENSA_ILi112EEENSA_ILi64EEEEEEaNS5_IJlSB_lEEEaSJ_NS4_8TiledMMAINS4_8MMA_AtomIJNS4_4SM904GMMA26MMA_64x16x32_S32S8S8_SS_TNEEEENS4_6LayoutINS5_IJNSA_ILi2EEESB_SB_EEENS5_IJSB_NSA_ILi0EEEST_EEEEENS5_IJNS4_10UnderscoreESW_SW_EEEEENS4_13SM90_TMA_LOADENS4_14ComposedLayoutINS4_7SwizzleILi2ELi4ELi3EEENS4_18smem_ptr_flag_bitsILi8EEENSQ_INS5_IJNSA_ILi8EEESH_EEENS5_IJSH_SB_EEEEEEEvNS4_8identityESZ_S19_vS1A_EENS_8epilogue10collective6detail29Sm90TmaWarpSpecializedAdapterINS1D_15DefaultEpilogueIaSJ_SJ_NS1C_6thread17LinearCombinationIaLi1EiiLNS1H_9ScaleType4KindE0ELNS_15FloatRoundStyleE2EaEENS1_15EpilogueDefaultEEEEEvvEEEEvNT_6ParamsE,(.L_x_104 - _ZN7cutlass13device_kernelINS_4gemm6kernel13GemmUniversalIN4cute5tupleIJiiiiEEENS1_10collective13CollectiveMmaINS1_34MainloopSm90TmaGmmaWarpSpecializedILi7ENS5_IJNS4_1CILi1EEESB_SB_EEENS1_35KernelTmaWarpSpecializedCooperativeEEENS5_IJNSA_ILi384EEENSA_ILi112EEENSA_ILi64EEEEEEaNS5_IJlSB_lEEEaSJ_NS4_8TiledMMAINS4_8MMA_AtomIJNS4_4SM904GMMA26MMA_64x16x32_S32S8S8_SS_TNEEEENS4_6LayoutINS5_IJNSA_ILi2EEESB_SB_EEENS5_IJSB_NSA_ILi0EEEST_EEEEENS5_IJNS4_10UnderscoreESW_SW_EEEEENS4_13SM90_TMA_LOADENS4_14ComposedLayoutINS4_7SwizzleILi2ELi4ELi3EEENS4_18smem_ptr_flag_bitsILi8EEENSQ_INS5_IJNSA_ILi8EEESH_EEENS5_IJSH_SB_EEEEEEEvNS4_8identityESZ_S19_vS1A_EENS_8epilogue10collective6detail29Sm90TmaWarpSpecializedAdapterINS1D_15DefaultEpilogueIaSJ_SJ_NS1C_6thread17LinearCombinationIaLi1EiiLNS1H_9ScaleType4KindE0ELNS_15FloatRoundStyleE2EaEENS1_15EpilogueDefaultEEEEEvvEEEEvNT_6ParamsE)
        .other          _ZN7cutlass13device_kernelINS_4gemm6kernel13GemmUniversalIN4cute5tupleIJiiiiEEENS1_10collective13CollectiveMmaINS1_34MainloopSm90TmaGmmaWarpSpecializedILi7ENS5_IJNS4_1CILi1EEESB_SB_EEENS1_35KernelTmaWarpSpecializedCooperativeEEENS5_IJNSA_ILi384EEENSA_ILi112EEENSA_ILi64EEEEEEaNS5_IJlSB_lEEEaSJ_NS4_8TiledMMAINS4_8MMA_AtomIJNS4_4SM904GMMA26MMA_64x16x32_S32S8S8_SS_TNEEEENS4_6LayoutINS5_IJNSA_ILi2EEESB_SB_EEENS5_IJSB_NSA_ILi0EEEST_EEEEENS5_IJNS4_10UnderscoreESW_SW_EEEEENS4_13SM90_TMA_LOADENS4_14ComposedLayoutINS4_7SwizzleILi2ELi4ELi3EEENS4_18smem_ptr_flag_bitsILi8EEENSQ_INS5_IJNSA_ILi8EEESH_EEENS5_IJSH_SB_EEEEEEEvNS4_8identityESZ_S19_vS1A_EENS_8epilogue10collective6detail29Sm90TmaWarpSpecializedAdapterINS1D_15DefaultEpilogueIaSJ_SJ_NS1C_6thread17LinearCombinationIaLi1EiiLNS1H_9ScaleType4KindE0ELNS_15FloatRoundStyleE2EaEENS1_15EpilogueDefaultEEEEEvvEEEEvNT_6ParamsE,@"STO_CUDA_ENTRY STV_DEFAULT"
_ZN7cutlass13device_kernelINS_4gemm6kernel13GemmUniversalIN4cute5tupleIJiiiiEEENS1_10collective13CollectiveMmaINS1_34MainloopSm90TmaGmmaWarpSpecializedILi7ENS5_IJNS4_1CILi1EEESB_SB_EEENS1_35KernelTmaWarpSpecializedCooperativeEEENS5_IJNSA_ILi384EEENSA_ILi112EEENSA_ILi64EEEEEEaNS5_IJlSB_lEEEaSJ_NS4_8TiledMMAINS4_8MMA_AtomIJNS4_4SM904GMMA26MMA_64x16x32_S32S8S8_SS_TNEEEENS4_6LayoutINS5_IJNSA_ILi2EEESB_SB_EEENS5_IJSB_NSA_ILi0EEEST_EEEEENS5_IJNS4_10UnderscoreESW_SW_EEEEENS4_13SM90_TMA_LOADENS4_14ComposedLayoutINS4_7SwizzleILi2ELi4ELi3EEENS4_18smem_ptr_flag_bitsILi8EEENSQ_INS5_IJNSA_ILi8EEESH_EEENS5_IJSH_SB_EEEEEEEvNS4_8identityESZ_S19_vS1A_EENS_8epilogue10collective6detail29Sm90TmaWarpSpecializedAdapterINS1D_15DefaultEpilogueIaSJ_SJ_NS1C_6thread17LinearCombinationIaLi1EiiLNS1H_9ScaleType4KindE0ELNS_15FloatRoundStyleE2EaEENS1_15EpilogueDefaultEEEEEvvEEEEvNT_6ParamsE:
[----:B------:R-:W0:Y:S01]  /*0000*/  LDC R1, c[0x0][0x28] ;  /* 0x00000a00ff017b82 */ /* 0x000e220000000800 */
[----:B------:R-:W1:Y:S01]  /*0010*/  S2R R2, SR_TID.X ;  /* 0x0000000000027919 */ /* 0x000e620000002100 */
[----:B------:R-:W-:Y:S01]  /*0020*/  ELECT P0, URZ, PT ;  /* 0x00000000003f782f */ /* 0x000fe20003800000 */
[----:B------:R-:W-:Y:S01]  /*0030*/  BSSY B0, `(.L_x_0) ;  /* 0x0000015000007945 */ /* 0x000fe20003800000 */
[--C-:B-1----:R-:W-:Y:S02]  /*0040*/  SHF.R.U32.HI R0, RZ, 0x5, R2.reuse ;  /* 0x00000005ff007819 */ /* 0x102fe40000011602 */
[----:B------:R-:W-:-:S03]  /*0050*/  SHF.R.U32.HI R2, RZ, 0x7, R2 ;  /* 0x00000007ff027819 */ /* 0x000fc60000011602 */
[----:B------:R-:W1:Y:S04]  /*0060*/  SHFL.IDX PT, R3, R0, RZ, 0x1f ;  /* 0x00001fff00037589 */ /* 0x000e6800000e0000 */
[----:B------:R-:W2:Y:S01]  /*0070*/  SHFL.IDX PT, R2, R2, RZ, 0x1f ;  /* 0x00001fff02027589 */ /* 0x000ea200000e0000 */
[----:B-1----:R-:W-:Y:S02]  /*0080*/  R2UR UR10, R3 ;  /* 0x00000000030a72ca */ /* 0x002fe400000e0000 */
[----:B--2---:R-:W-:-:S11]  /*0090*/  R2UR UR5, R2 ;  /* 0x00000000020572ca */ /* 0x004fd600000e0000 */
[----:B------:R-:W-:Y:S02]  /*00a0*/  USHF.R.S32.HI UR4, URZ, 0x1f, UR10 ;  /* 0x0000001f3f047899 */ /* 0x000fe4000801140a */
[----:B------:R-:W-:Y:S02]  /*00b0*/  ISETP.NE.OR P0, PT, RZ, UR10, !P0 ;  /* 0x0000000aff007c0c */ /* 0x000fe4000c705670 */
[----:B------:R-:W-:-:S04]  /*00c0*/  ULEA.HI UR4, UR4, UR10, URZ, 0x2 ;  /* 0x0000000a04047291 */ /* 0x000fc8000f8f103f */
[----:B------:R-:W-:-:S04]  /*00d0*/  ULOP3.LUT UR4, UR4, 0xfffffffc, URZ, 0xc0, !UPT ;  /* 0xfffffffc04047892 */ /* 0x000fc8000f8ec03f */
[----:B------:R-:W-:-:S03]  /*00e0*/  UIADD3 UR10, UR10, -UR4, URZ ;  /* 0x800000040a0a7290 */ /* 0x000fc6000fffe03f */
[----:B0-----:R-:W-:Y:S09]  /*00f0*/  @P0 BRA `(.L_x_1) ;  /* 0x0000000000200947 */ /* 0x001ff20003800000 */
[----:B------:R-:W-:Y:S02]  /*0100*/  ULDC.64 UR6, c[0x0][0x198] ;  /* 0x0000660000067ab9 */ /* 0x000fe40000000a00 */
[----:B------:R-:W-:Y:S02]  /*0110*/  UIADD3 UR8, UP0, UR6, 0xf0, URZ ;  /* 0x000000f006087890 */ /* 0x000fe4000ff1e03f */
[----:B------:R-:W-:Y:S02]  /*0120*/  UIADD3 UR6, UP1, UR6, 0x1f0, URZ ;  /* 0x000001f006067890 */ /* 0x000fe4000ff3e03f */
[----:B------:R-:W-:Y:S02]  /*0130*/  UIADD3.X UR9, URZ, UR7, URZ, UP0, !UPT ;  /* 0x000000073f097290 */ /* 0x000fe400087fe43f */
[----:B------:R-:W-:-:S07]  /*0140*/  UIADD3.X UR7, URZ, UR7, URZ, UP1, !UPT ;  /* 0x000000073f077290 */ /* 0x000fce0008ffe43f */
[----:B------:R0:W-:Y:S02]  /*0150*/  UTMACCTL.PF [UR8] ;  /* 0x00000000080079b9 */ /* 0x0001e40008040000 */
[----:B------:R0:W-:Y:S02]  /*0160*/  UTMACCTL.PF [UR6] ;  /* 0x00000000060079b9 */ /* 0x0001e40008040000 */
[----:B0-----:R-:W-:Y:S01]  /*0170*/  NOP ;  /* 0x0000000000007918 */ /* 0x001fe20000000000 */
.L_x_1:
[----:B------:R-:W-:Y:S05]  /*0180*/  BSYNC B0 ;  /* 0x0000000000007941 */ /* 0x000fea0003800000 */
.L_x_0:
[----:B------:R-:W0:Y:S01]  /*0190*/  SHFL.IDX PT, R2, R0, RZ, 0x1f ;  /* 0x00001fff00027589 */ /* 0x000e2200000e0000 */
[----:B------:R-:W-:Y:S01]  /*01a0*/  UISETP.NE.AND UP0, UPT, UR10, 0x3, UPT ;  /* 0x000000030a00788c */ /* 0x000fe2000bf05270 */
[----:B------:R-:W-:Y:S01]  /*01b0*/  ISETP.NE.AND P1, PT, RZ, UR5, PT ;  /* 0x00000005ff007c0c */ /* 0x000fe2000bf25270 */
[----:B------:R-:W-:Y:S02]  /*01c0*/  UIADD3 UR18, UR5, -0x1, URZ ;  /* 0xffffffff05127890 */ /* 0x000fe4000fffe03f */
[----:B------:R-:W-:Y:S02]  /*01d0*/  UISETP.EQ.OR UP0, UPT, UR10, URZ, !UP0 ;  /* 0x0000003f0a00728c */ /* 0x000fe4000c702670 */
[----:B------:R-:W-:Y:S02]  /*01e0*/  UISETP.GE.U32.AND UP1, UPT, UR18, 0x2, UPT ;  /* 0x000000021200788c */ /* 0x000fe4000bf26070 */
[----:B------:R-:W-:-:S04]  /*01f0*/  UISETP.EQ.AND UP0, UPT, UR5, URZ, UP0 ;  /* 0x0000003f0500728c */ /* 0x000fc80008702270 */
[----:B------:R-:W-:-:S04]  /*0200*/  USEL UR36, URZ, 0x1, !UP0 ;  /* 0x000000013f247887 */ /* 0x000fc8000c000000 */
[----:B------:R-:W-:Y:S01]  /*0210*/  USEL UR36, UR36, 0x2, UP1 ;  /* 0x0000000224247887 */ /* 0x000fe20008800000 */
[----:B0-----:R-:W-:-:S13]  /*0220*/  ISETP.NE.AND P0, PT, R2, RZ, PT ;  /* 0x000000ff0200720c */ /* 0x001fda0003f05270 */
[----:B------:R-:W-:Y:S05]  /*0230*/  @P0 BRA `(.L_x_2) ;  /* 0x0000000000700947 */ /* 0x000fea0003800000 */
[----:B------:R-:W0:Y:S01]  /*0240*/  S2UR UR8, SR_CgaCtaId ;  /* 0x00000000000879c3 */ /* 0x000e220000008800 */
[----:B------:R-:W-:Y:S01]  /*0250*/  UMOV UR4, 0x400 ;  /* 0x0000040000047882 */ /* 0x000fe20000000000 */
[----:B------:R-:W-:Y:S01]  /*0260*/  UMOV UR5, 0x1 ;  /* 0x0000000100057882 */ /* 0x000fe20000000000 */
[----:B------:R-:W-:Y:S01]  /*0270*/  UMOV UR6, 0x100 ;  /* 0x0000010000067882 */ /* 0x000fe20000000000 */
[----:B------:R-:W-:Y:S01]  /*0280*/  ELECT P0, URZ, PT ;  /* 0x00000000003f782f */ /* 0x000fe20003800000 */
[----:B------:R-:W-:-:S04]  /*0290*/  UIADD3 UR6, -UR6, 0x100000, URZ ;  /* 0x0010000006067890 */ /* 0x000fc8000fffe13f */
[----:B------:R-:W-:Y:S02]  /*02a0*/  USHF.L.U32 UR7, UR6, 0xb, URZ ;  /* 0x0000000b06077899 */ /* 0x000fe4000800063f */
[----:B------:R-:W-:Y:S02]  /*02b0*/  USHF.L.U32 UR6, UR6, 0x1, URZ ;  /* 0x0000000106067899 */ /* 0x000fe4000800063f */
[----:B0-----:R-:W-:Y:S02]  /*02c0*/  ULEA UR8, UR8, UR4, 0x18 ;  /* 0x0000000408087291 */ /* 0x001fe4000f8ec03f */
[----:B------:R-:W-:-:S04]  /*02d0*/  UIADD3 UR4, -UR5, 0x100000, URZ ;  /* 0x0010000005047890 */ /* 0x000fc8000fffe13f */
[----:B------:R-:W-:Y:S02]  /*02e0*/  USHF.L.U32 UR5, UR4, 0xb, URZ ;  /* 0x0000000b04057899 */ /* 0x000fe4000800063f */
[----:B------:R-:W-:Y:S01]  /*02f0*/  USHF.L.U32 UR4, UR4, 0x1, URZ ;  /* 0x0000000104047899 */ /* 0x000fe2000800063f */
[----:B------:R-:W0:Y:S11]  /*0300*/  FENCE.VIEW.ASYNC.S ;  /* 0x00000000000073c6 */ /* 0x000e360000000000 */
[----:B0-----:R0:W1:Y:S01]  /*0310*/  SYNCS.EXCH.64 URZ, [UR8], UR4 ;  /* 0x00000004083f75b2 */ /* 0x0010620008000100 */
[----:B------:R0:W2:Y:S01]  /*0320*/  SYNCS.EXCH.64 URZ, [UR8+0x38], UR6 ;  /* 0x00003806083f75b2 */ /* 0x0000a20008000100 */
[----:B------:R0:W3:Y:S01]  /*0330*/  SYNCS.EXCH.64 URZ, [UR8+0x8], UR4 ;  /* 0x00000804083f75b2 */ /* 0x0000e20008000100 */
[----:B------:R0:W4:Y:S01]  /*0340*/  SYNCS.EXCH.64 URZ, [UR8+0x40], UR6 ;  /* 0x00004006083f75b2 */ /* 0x0001220008000100 */
[----:B------:R0:W0:Y:S01]  /*0350*/  SYNCS.EXCH.64 URZ, [UR8+0x10], UR4 ;  /* 0x00001004083f75b2 */ /* 0x0000220008000100 */
        /* <DEDUP_REMOVED lines=9> */
[----:B------:R-:W-:Y:S01]  /*03f0*/  NOP ;  /* 0x0000000000007918 */ /* 0x000fe20000000000 */
.L_x_2:
[----:B------:R-:W5:Y:S01]  /*0400*/  SHFL.IDX PT, R0, R0, RZ, 0x1f ;  /* 0x00001fff00007589 */ /* 0x000f6200000e0000 */
[----:B------:R-:W-:Y:S01]  /*0410*/  ELECT P0, URZ, PT ;  /* 0x00000000003f782f */ /* 0x000fe20003800000 */
[----:B------:R-:W1:Y:S01]  /*0420*/  S2UR UR17, SR_CTAID.Y ;  /* 0x00000000001179c3 */ /* 0x000e620000002600 */
[----:B0-----:R-:W-:Y:S01]  /*0430*/  ULDC UR5, c[0x0][0x65c] ;  /* 0x0001970000057ab9 */ /* 0x001fe20000000800 */
[----:B------:R-:W-:Y:S01]  /*0440*/  UMOV UR12, 0x20 ;  /* 0x00000020000c7882 */ /* 0x000fe20000000000 */
[----:B------:R-:W-:Y:S01]  /*0450*/  UISETP.NE.AND UP2, UPT, UR5, 0x1, UPT ;  /* 0x000000010500788c */ /* 0x000fe2000bf45270 */
[----:B------:R-:W-:Y:S01]  /*0460*/  NOP ;  /* 0x0000000000007918 */ /* 0x000fe20000000000 */
[----:B------:R-:W-:Y:S02]  /*0470*/  NOP ;  /* 0x0000000000007918 */ /* 0x000fe40000000000 */
[----:B------:R-:W-:Y:S01]  /*0480*/  UP2UR UR37, UPR, URZ, 0x4 ;  /* 0x000000043f257883 */ /* 0x000fe20008000000 */
[----:B------:R-:W0:Y:S01]  /*0490*/  S2UR UR4, SR_CTAID.X ;  /* 0x00000000000479c3 */ /* 0x000e220000002500 */
[----:B------:R-:W-:-:S02]  /*04a0*/  PLOP3.LUT P2, PT, PT, PT, UP2, 0x80, 0x0 ;  /* 0x000000000000781c */ /* 0x000fc40003f4f028 */
[----:B------:R-:W-:Y:S02]  /*04b0*/  PLOP3.LUT P3, PT, PT, PT, UP2, 0x80, 0x0 ;  /* 0x000000000000781c */ /* 0x000fe40003f6f028 */
[----:B------:R-:W-:Y:S01]  /*04c0*/  PLOP3.LUT P4, PT, PT, PT, UP2, 0x80, 0x0 ;  /* 0x000000000000781c */ /* 0x000fe20003f8f028 */
[----:B------:R-:W-:Y:S01]  /*04d0*/  @UP2 ULDC UR14, c[0x0][0x10] ;  /* 0x00000400000e2ab9 */ /* 0x000fe20000000800 */
[----:B------:R-:W-:Y:S01]  /*04e0*/  @UP2 UMOV UR9, URZ ;  /* 0x0000003f00092c82 */ /* 0x000fe20008000000 */
[----:B------:R-:W-:Y:S01]  /*04f0*/  @!UP2 ULDC UR11, c[0x0][0xc] ;  /* 0x00000300000baab9 */ /* 0x000fe20000000800 */
[----:B-----5:R-:W-:Y:S01]  /*0500*/  ISETP.NE.OR P0, PT, R0, RZ, !P0 ;  /* 0x000000ff0000720c */ /* 0x020fe20004705670 */
[----:B-1----:R-:W-:Y:S02]  /*0510*/  @UP2 UMOV UR7, UR17 ;  /* 0x0000001100072c82 */ /* 0x002fe40008000000 */
[----:B------:R-:W-:Y:S01]  /*0520*/  @UP2 UMOV UR8, UR7 ;  /* 0x0000000700082c82 */ /* 0x000fe20008000000 */
[----:B------:R-:W-:Y:S01]  /*0530*/  @!UP2 UMOV UR7, UR17 ;  /* 0x000000110007ac82 */ /* 0x000fe20008000000 */
[----:B0-----:R-:W-:-:S08]  /*0540*/  @UP2 UIMAD.WIDE.U32 UR14, UR4, UR14, UR8 ;  /* 0x0000000e040e22a5 */ /* 0x001fd0000f8e0008 */
[----:B------:R-:W-:Y:S01]  /*0550*/  VOTEU.ALL UP0, P0 ;  /* 0x00000000003f7886 */ /* 0x000fe20000000000 */
[----:B------:R-:W-:Y:S01]  /*0560*/  VOTEU.ALL UP1, P0 ;  /* 0x00000000003f7886 */ /* 0x000fe20000020000 */
[----:B------:R-:W-:-:S03]  /*0570*/  IMAD.U32 R2, RZ, RZ, UR14 ;  /* 0x0000000eff027e24 */ /* 0x000fc6000f8e00ff */
[----:B------:R-:W0:Y:S01]  /*0580*/  @!UP0 S2UR UR6, SR_CgaCtaId ;  /* 0x00000000000689c3 */ /* 0x000e220000008800 */
[----:B------:R-:W-:Y:S01]  /*0590*/  @!UP0 UMOV UR5, 0x400 ;  /* 0x0000040000058882 */ /* 0x000fe20000000000 */
[----:B------:R-:W-:-:S04]  /*05a0*/  @!UP0 UIADD3 UR12, -UR12, 0x100000, URZ ;  /* 0x001000000c0c8890 */ /* 0x000fc8000fffe13f */
[----:B------:R-:W-:Y:S02]  /*05b0*/  @!UP0 USHF.L.U32 UR13, UR12, 0xb, URZ ;  /* 0x0000000b0c0d8899 */ /* 0x000fe4000800063f */
[----:B------:R-:W-:Y:S01]  /*05c0*/  @!UP0 USHF.L.U32 UR12, UR12, 0x1, URZ ;  /* 0x000000010c0c8899 */ /* 0x000fe2000800063f */
[----:B------:R-:W-:Y:S01]  /*05d0*/  IMAD.U32 R3, RZ, RZ, UR15 ;  /* 0x0000000fff037e24 */ /* 0x000fe2000f8e00ff */
[----:B0-----:R-:W-:Y:S01]  /*05e0*/  @!UP0 ULEA UR16, UR6, UR5, 0x18 ;  /* 0x0000000506108291 */ /* 0x001fe2000f8ec03f */
[----:B------:R-:W-:Y:S01]  /*05f0*/  VOTEU.ALL UP0, P0 ;  /* 0x00000000003f7886 */ /* 0x000fe20000000000 */
[----:B------:R-:W-:Y:S01]  /*0600*/  PLOP3.LUT P0, PT, PT, PT, UP2, 0x80, 0x0 ;  /* 0x000000000000781c */ /* 0x000fe20003f0f028 */
[----:B------:R-:W-:Y:S01]  /*0610*/  UMOV UR5, URZ ;  /* 0x0000003f00057c82 */ /* 0x000fe20008000000 */
[----:B------:R-:W-:Y:S01]  /*0620*/  @UP2 UMOV UR6, URZ ;  /* 0x0000003f00062c82 */ /* 0x000fe20008000000 */
[----:B------:R-:W-:Y:S02]  /*0630*/  @!UP2 UIMAD.WIDE.U32 UR8, UR11, UR7, UR4 ;  /* 0x000000070b08a2a5 */ /* 0x000fe4000f8e0004 */
[----:B------:R-:W-:Y:S01]  /*0640*/  @UP2 UIADD3 UR6, UR15, UR6, URZ ;  /* 0x000000060f062290 */ /* 0x000fe2000fffe03f */
[----:B------:R-:W0:Y:S04]  /*0650*/  FENCE.VIEW.ASYNC.S ;  /* 0x00000000000073c6 */ /* 0x000e280000000000 */
[----:B0-----:R0:W2:Y:S01]  /*0660*/  @!UP0 SYNCS.EXCH.64 URZ, [UR16+0x80], UR12 ;  /* 0x0000800c103f85b2 */ /* 0x0010a20008000100 */
[----:B------:R-:W-:-:S02]  /*0670*/  IMAD.U32 R4, RZ, RZ, UR8 ;  /* 0x00000008ff047e24 */ /* 0x000fc4000f8e00ff */
[----:B------:R-:W-:Y:S02]  /*0680*/  IMAD.U32 R7, RZ, RZ, UR9 ;  /* 0x00000009ff077e24 */ /* 0x000fe4000f8e00ff */
[----:B------:R-:W-:Y:S02]  /*0690*/  @P0 IMAD.MOV.U32 R23, RZ, RZ, R2 ;  /* 0x000000ffff170224 */ /* 0x000fe400078e0002 */
[----:B------:R-:W-:Y:S02]  /*06a0*/  @P2 IMAD.U32 R2, RZ, RZ, UR6 ;  /* 0x00000006ff022e24 */ /* 0x000fe4000f8e00ff */
[----:B------:R-:W-:Y:S02]  /*06b0*/  IMAD.U32 R5, RZ, RZ, UR9 ;  /* 0x00000009ff057e24 */ /* 0x000fe4000f8e00ff */
[----:B------:R-:W-:Y:S02]  /*06c0*/  IMAD.U32 R6, RZ, RZ, UR8 ;  /* 0x00000008ff067e24 */ /* 0x000fe4000f8e00ff */
[----:B------:R-:W-:-:S02]  /*06d0*/  @!P3 IMAD.MOV.U32 R23, RZ, RZ, R4 ;  /* 0x000000ffff17b224 */ /* 0x000fc400078e0004 */
[----:B------:R-:W-:Y:S01]  /*06e0*/  @!P4 IMAD.MOV.U32 R2, RZ, RZ, R7 ;  /* 0x000000ffff02c224 */ /* 0x000fe200078e0007 */
[----:B------:R0:W2:Y:S01]  /*06f0*/  @!UP1 SYNCS.EXCH.64 URZ, [UR16+0x88], UR12 ;  /* 0x0000880c103f95b2 */ /* 0x0000a20008000100 */
[----:B------:R-:W-:Y:S01]  /*0700*/  NOP ;  /* 0x0000000000007918 */ /* 0x000fe20000000000 */
[----:B--234-:R-:W-:Y:S06]  /*0710*/  BAR.SYNC.DEFER_BLOCKING 0x0 ;  /* 0x0000000000007b1d */ /* 0x01cfec0000010000 */
[----:B------:R-:W-:Y:S05]  /*0720*/  @!P1 BRA `(.L_x_3) ;  /* 0x000000cc00b49947 */ /* 0x000fea0003800000 */
[----:B------:R-:W-:-:S06]  /*0730*/  UISETP.GT.U32.AND UP0, UPT, UR18, 0x1, UPT ;  /* 0x000000011200788c */ /* 0x000fcc000bf04070 */
[----:B------:R-:W-:-:S13]  /*0740*/  PLOP3.LUT P0, PT, PT, PT, UP0, 0x80, 0x0 ;  /* 0x000000000000781c */ /* 0x000fda0003f0f008 */
[----:B0-----:R-:W-:Y:S05]  /*0750*/  @P0 EXIT ;  /* 0x000000000000094d */ /* 0x001fea0003800000 */
[----:B------:R-:W-:Y:S01]  /*0760*/  ULDC.64 UR8, c[0x0][0x650] ;  /* 0x0001940000087ab9 */ /* 0x000fe20000000a00 */
[----:B------:R-:W-:Y:S01]  /*0770*/  UMOV UR49, 0xffffffff ;  /* 0xffffffff00317882 */ /* 0x000fe20000000000 */
[----:B------:R-:W-:Y:S01]  /*0780*/  ISETP.GE.U32.AND P0, PT, R23, UR8, PT ;  /* 0x0000000817007c0c */ /* 0x000fe2000bf06070 */
[----:B------:R-:W-:Y:S01]  /*0790*/  UMOV UR48, 0xffffffff ;  /* 0xffffffff00307882 */ /* 0x000fe20000000000 */
[----:B------:R-:W-:Y:S01]  /*07a0*/  UMOV UR47, 0xffffffff ;  /* 0xffffffff002f7882 */ /* 0x000fe20000000000 */
[----:B------:R-:W-:Y:S02]  /*07b0*/  PRMT R0, RZ, 0x7610, R0 ;  /* 0x00007610ff007816 */ /* 0x000fe40000000000 */
[----:B------:R-:W-:-:S13]  /*07c0*/  ISETP.GE.U32.AND.EX P0, PT, R2, UR9, PT, P0 ;  /* 0x0000000902007c0c */ /* 0x000fda000bf06100 */
[----:B------:R-:W-:Y:S05]  /*07d0*/  @P0 BRA `(.L_x_4) ;  /* 0x0000000400800947 */ /* 0x000fea0003800000 */
[----:B------:R-:W-:Y:S01]  /*07e0*/  I2FP.F32.U32 R0, UR4 ;  /* 0x0000000400007c45 */ /* 0x000fe20008201000 */
[----:B------:R-:W-:Y:S01]  /*07f0*/  ULDC.64 UR16, c[0x0][0x628] ;  /* 0x00018a0000107ab9 */ /* 0x000fe20000000a00 */
[----:B------:R-:W-:Y:S01]  /*0800*/  ULDC UR6, c[0x0][0x150] ;  /* 0x0000540000067ab9 */ /* 0x000fe20000000800 */
[----:B------:R-:W-:Y:S01]  /*0810*/  ISETP.NE.U32.AND P0, PT, RZ, UR16, PT ;  /* 0x00000010ff007c0c */ /* 0x000fe2000bf05070 */
[----:B------:R-:W-:Y:S01]  /*0820*/  ULDC UR15, c[0x0][0x630] ;  /* 0x00018c00000f7ab9 */ /* 0x000fe20000000800 */
[----:B------:R-:W-:Y:S01]  /*0830*/  FMUL R0, R0, UR6 ;  /* 0x0000000600007c20 */ /* 0x000fe20008400000 */
[----:B------:R-:W-:Y:S01]  /*0840*/  R2UR UR18, R23 ;  /* 0x00000000171272ca */ /* 0x000fe200000e0000 */
[----:B------:R-:W-:Y:S01]  /*0850*/  ULDC UR20, c[0x0][0x154] ;  /* 0x0000550000147ab9 */ /* 0x000fe20000000800 */
[----:B------:R-:W-:Y:S01]  /*0860*/  ISETP.NE.AND.EX P0, PT, RZ, UR17, PT, P0 ;  /* 0x00000011ff007c0c */ /* 0x000fe2000bf05300 */
[----:B------:R0:W1:Y:S01]  /*0870*/  F2I.U32.TRUNC.NTZ R3, R0 ;  /* 0x0000000000037305 */ /* 0x000062000020f000 */
[----:B------:R-:W-:-:S02]  /*0880*/  R2UR UR19, R2 ;  /* 0x00000000021372ca */ /* 0x000fc400000e0000 */
[----:B------:R-:W-:Y:S02]  /*0890*/  R2UR UR8, R23 ;  /* 0x00000000170872ca */ /* 0x000fe400000e0000 */
[----:B------:R-:W-:-:S07]  /*08a0*/  R2UR UR9, R2 ;  /* 0x00000000020972ca */ /* 0x000fce00000e0000 */
[----:B0-----:R-:W-:Y:S08]  /*08b0*/  @!P0 BRA `(.L_x_5) ;  /* 0x0000000000308947 */ /* 0x001ff00003800000 */
[----:B------:R-:W-:Y:S01]  /*08c0*/  R2UR UR8, R23 ;  /* 0x00000000170872ca */ /* 0x000fe200000e0000 */
[----:B------:R-:W-:Y:S01]  /*08d0*/  ULDC UR6, c[0x0][0x634] ;  /* 0x00018d0000067ab9 */ /* 0x000fe20000000800 */
[----:B------:R-:W-:-:S11]  /*08e0*/  R2UR UR14, R2 ;  /* 0x00000000020e72ca */ /* 0x000fd600000e0000 */
[----:B------:R-:W-:-:S04]  /*08f0*/  UIADD3 UR6, UP0, UR8, UR6, URZ ;  /* 0x0000000608067290 */ /* 0x000fc8000ff1e03f */
[----:B------:R-:W-:-:S04]  /*0900*/  UIADD3.X UR14, URZ, UR14, URZ, UP0, !UPT ;  /* 0x0000000e3f0e7290 */ /* 0x000fc800087fe43f */
[----:B------:R-:W-:-:S04]  /*0910*/  UIMAD.WIDE.U32 UR8, UR14, UR16, URZ ;  /* 0x000000100e0872a5 */ /* 0x000fc8000f8e003f */
[----:B------:R-:W-:Y:S02]  /*0920*/  UIMAD.WIDE.U32 UR10, UP0, UR6, UR17, UR8 ;  /* 0x00000011060a72a5 */ /* 0x000fe4000f800008 */
[----:B------:R-:W-:Y:S02]  /*0930*/  UIMAD.WIDE.U32 UR8, UR6, UR16, URZ ;  /* 0x00000010060872a5 */ /* 0x000fe4000f8e003f */
[----:B------:R-:W-:Y:S02]  /*0940*/  UIADD3.X UR13, URZ, URZ, URZ, UP0, !UPT ;  /* 0x0000003f3f0d7290 */ /* 0x000fe400087fe43f */
[----:B------:R-:W-:Y:S01]  /*0950*/  UIADD3 URZ, UP0, UR9, UR10, URZ ;  /* 0x0000000a093f7290 */ /* 0x000fe2000ff1e03f */
[----:B------:R-:W-:-:S03]  /*0960*/  UMOV UR12, UR11 ;  /* 0x0000000b000c7c82 */ /* 0x000fc60008000000 */
[----:B------:R-:W-:-:S12]  /*0970*/  UIMAD.WIDE.U32.X UR8, UR14, UR17, UR12, UP0 ;  /* 0x000000110e0872a5 */ /* 0x000fd800080e040c */
.L_x_5:
[----:B------:R-:W-:Y:S01]  /*0980*/  USHF.R.U64 UR47, UR8, UR15, UR9 ;  /* 0x0000000f082f7299 */ /* 0x000fe20008001209 */
[----:B------:R-:W-:Y:S01]  /*0990*/  I2FP.F32.U32 R0, UR7 ;  /* 0x0000000700007c45 */ /* 0x000fe20008201000 */
[----:B------:R-:W-:Y:S01]  /*09a0*/  USHF.R.U32.HI UR5, URZ, UR15, UR9 ;  /* 0x0000000f3f057299 */ /* 0x000fe20008011609 */
[----:B-1----:R-:W-:Y:S01]  /*09b0*/  R2UR UR12, R3 ;  /* 0x00000000030c72ca */ /* 0x002fe200000e0000 */
[----:B------:R-:W-:Y:S02]  /*09c0*/  UIADD3 UR6, UP0, URZ, -UR47, URZ ;  /* 0x8000002f3f067290 */ /* 0x000fe4000ff1e03f */
[----:B------:R-:W-:Y:S01]  /*09d0*/  FMUL R0, R0, UR20 ;  /* 0x0000001400007c20 */ /* 0x000fe20008400000 */
[----:B------:R-:W-:Y:S01]  /*09e0*/  ULDC.64 UR8, c[0x0][0x620] ;  /* 0x0001880000087ab9 */ /* 0x000fe20000000a00 */
[----:B------:R-:W-:Y:S01]  /*09f0*/  UIADD3.X UR5, URZ, ~UR5, URZ, UP0, !UPT ;  /* 0x800000053f057290 */ /* 0x000fe200087fe43f */
[----:B------:R-:W-:Y:S01]  /*0a00*/  UMOV UR10, UR18 ;  /* 0x00000012000a7c82 */ /* 0x000fe20008000000 */
[----:B------:R-:W-:-:S02]  /*0a10*/  UMOV UR11, UR19 ;  /* 0x00000013000b7c82 */ /* 0x000fc40008000000 */
[----:B------:R-:W-:Y:S01]  /*0a20*/  UIMAD UR5, UR5, UR8, URZ ;  /* 0x00000008050572a4 */ /* 0x000fe2000f8e023f */
[----:B------:R-:W0:Y:S01]  /*0a30*/  F2I.U32.TRUNC.NTZ R0, R0 ;  /* 0x0000000000007305 */ /* 0x000e22000020f000 */
[----:B------:R-:W-:Y:S02]  /*0a40*/  UIMAD.WIDE.U32 UR10, UR6, UR8, UR10 ;  /* 0x00000008060a72a5 */ /* 0x000fe4000f8e000a */
[----:B------:R-:W-:Y:S01]  /*0a50*/  UIMAD UR6, UR6, UR9, UR5 ;  /* 0x00000009060672a4 */ /* 0x000fe2000f8e0205 */
[----:B------:R-:W-:Y:S01]  /*0a60*/  ULDC UR21, c[0x0][0x658] ;  /* 0x0001960000157ab9 */ /* 0x000fe20000000800 */
[----:B------:R-:W-:Y:S02]  /*0a70*/  UMOV UR19, 0xffffffff ;  /* 0xffffffff00137882 */ /* 0x000fe40000000000 */
[----:B------:R-:W-:Y:S01]  /*0a80*/  UIADD3 UR6, UR11, UR6, URZ ;  /* 0x000000060b067290 */ /* 0x000fe2000fffe03f */
[----:B------:R-:W-:Y:S01]  /*0a90*/  ULDC UR15, c[0x0][0x618] ;  /* 0x00018600000f7ab9 */ /* 0x000fe20000000800 */
[----:B------:R-:W-:Y:S01]  /*0aa0*/  ULDC.64 UR8, c[0x0][0x640] ;  /* 0x0001900000087ab9 */ /* 0x000fe20000000a00 */
[----:B------:R-:W-:Y:S01]  /*0ab0*/  USHF.L.U32 UR11, UR19, UR21, URZ ;  /* 0x00000015130b7299 */ /* 0x000fe2000800063f */
[----:B------:R-:W-:Y:S01]  /*0ac0*/  ISETP.NE.U32.AND P0, PT, RZ, UR8, PT ;  /* 0x00000008ff007c0c */ /* 0x000fe2000bf05070 */
[----:B------:R-:W-:-:S02]  /*0ad0*/  USHF.R.U64 UR19, UR10, UR15, UR6 ;  /* 0x0000000f0a137299 */ /* 0x000fc40008001206 */
[----:B------:R-:W-:Y:S01]  /*0ae0*/  USHF.R.U32.HI UR10, URZ, UR15, UR6 ;  /* 0x0000000f3f0a7299 */ /* 0x000fe20008011606 */
[----:B0-----:R-:W-:Y:S01]  /*0af0*/  R2UR UR14, R0 ;  /* 0x00000000000e72ca */ /* 0x001fe200000e0000 */
[----:B------:R-:W-:Y:S01]  /*0b00*/  ULDC UR17, c[0x0][0x608] ;  /* 0x0001820000117ab9 */ /* 0x000fe20000000800 */
[----:B------:R-:W-:Y:S01]  /*0b10*/  ISETP.NE.AND.EX P0, PT, RZ, UR9, PT, P0 ;  /* 0x00000009ff007c0c */ /* 0x000fe2000bf05300 */
[----:B------:R-:W-:Y:S02]  /*0b20*/  USHF.R.U64 UR23, UR19, UR17, UR10 ;  /* 0x0000001113177299 */ /* 0x000fe4000800120a */
[----:B------:R-:W-:Y:S01]  /*0b30*/  USHF.R.U32.HI UR10, URZ, UR17, UR10 ;  /* 0x000000113f0a7299 */ /* 0x000fe2000801160a */
[----:B------:R-:W-:Y:S01]  /*0b40*/  UMOV UR16, 0x1 ;  /* 0x0000000100107882 */ /* 0x000fe20000000000 */
[----:B------:R-:W-:Y:S02]  /*0b50*/  UIADD3 UR12, -UR12, URZ, URZ ;  /* 0x0000003f0c0c7290 */ /* 0x000fe4000fffe13f */
[----:B------:R-:W-:-:S02]  /*0b60*/  USHF.R.U64 UR24, UR23, UR21, UR10 ;  /* 0x0000001517187299 */ /* 0x000fc4000800120a */
[----:B------:R-:W-:Y:S01]  /*0b70*/  USHF.L.U32 UR6, UR16, UR21, URZ ;  /* 0x0000001510067299 */ /* 0x000fe2000800063f */
[----:B------:R-:W-:Y:S01]  /*0b80*/  ULDC UR13, c[0x0][0x144] ;  /* 0x00005100000d7ab9 */ /* 0x000fe20000000800 */
[----:B------:R-:W-:Y:S01]  /*0b90*/  ULDC UR5, c[0x0][0x600] ;  /* 0x0001800000057ab9 */ /* 0x000fe20000000800 */
[----:B------:R-:W-:Y:S02]  /*0ba0*/  ULOP3.LUT UR16, URZ, UR11, URZ, 0x33, !UPT ;  /* 0x0000000b3f107292 */ /* 0x000fe4000f8e333f */
[----:B------:R-:W-:Y:S02]  /*0bb0*/  USHF.R.U32.HI UR11, URZ, UR21, UR10 ;  /* 0x000000153f0b7299 */ /* 0x000fe4000801160a */
[----:B------:R-:W-:Y:S02]  /*0bc0*/  UIADD3 UR18, UR5, -0x1, URZ ;  /* 0xffffffff05127890 */ /* 0x000fe4000fffe03f */
[----:B------:R-:W-:Y:S02]  /*0bd0*/  UIADD3 UR20, -UR14, URZ, URZ ;  /* 0x0000003f0e147290 */ /* 0x000fe4000fffe13f */
[----:B------:R-:W-:Y:S01]  /*0be0*/  UIMAD UR4, UR13, UR12, UR4 ;  /* 0x0000000c0d0472a4 */ /* 0x000fe2000f8e0204 */
[----:B------:R-:W-:Y:S01]  /*0bf0*/  ULDC UR25, c[0x0][0x148] ;  /* 0x0000520000197ab9 */ /* 0x000fe20000000800 */
[----:B------:R-:W-:Y:S01]  /*0c00*/  ULDC UR21, c[0x0][0x648] ;  /* 0x0001920000157ab9 */ /* 0x000fe20000000800 */
[----:B------:R-:W-:Y:S01]  /*0c10*/  ULDC UR22, c[0x0][0x638] ;  /* 0x00018e0000167ab9 */ /* 0x000fe20000000800 */
[----:B------:R-:W-:Y:S01]  /*0c20*/  UMOV UR10, UR24 ;  /* 0x00000018000a7c82 */ /* 0x000fe20008000000 */
[----:B------:R-:W-:Y:S07]  /*0c30*/  @!P0 BRA `(.L_x_6) ;  /* 0x0000000000308947 */ /* 0x000fee0003800000 */
[----:B------:R-:W-:Y:S02]  /*0c40*/  ULDC UR14, c[0x0][0x64c] ;  /* 0x00019300000e7ab9 */ /* 0x000fe40000000800 */
        /* <DEDUP_REMOVED lines=8> */
[----:B------:R-:W-:-:S07]  /*0cd0*/  UIMAD.WIDE.U32.X UR8, UR17, UR9, UR14, UP0 ;  /* 0x00000009110872a5 */ /* 0x000fce00080e040e */
[----:B------:R-:W-:Y:S01]  /*0ce0*/  UMOV UR10, UR8 ;  /* 0x00000008000a7c82 */ /* 0x000fe20008000000 */
[----:B------:R-:W-:-:S05]  /*0cf0*/  UMOV UR11, UR9 ;  /* 0x00000009000b7c82 */ /* 0x000fca0008000000 */
.L_x_6:
[----:B------:R-:W-:Y:S01]  /*0d00*/  UISETP.NE.AND UP0, UPT, UR37, URZ, UPT ;  /* 0x0000003f2500728c */ /* 0x000fe2000bf05270 */
[----:B------:R-:W-:Y:S01]  /*0d10*/  IMAD.MOV.U32 R0, RZ, RZ, 0x1 ;  /* 0x00000001ff007424 */ /* 0x000fe200078e00ff */
[----:B------:R-:W-:Y:S02]  /*0d20*/  USHF.R.U64 UR8, UR10, UR21, UR11 ;  /* 0x000000150a087299 */ /* 0x000fe4000800120b */
[----:B------:R-:W-:Y:S02]  /*0d30*/  ULOP3.LUT UR16, UR23, UR16, URZ, 0xc0, !UPT ;  /* 0x0000001017107292 */ /* 0x000fe4000f8ec03f */
[----:B------:R-:W-:Y:S02]  /*0d40*/  ULOP3.LUT UR18, UR19, UR18, URZ, 0xc0, !UPT ;  /* 0x0000001213127292 */ /* 0x000fe4000f8ec03f */
[----:B------:R-:W-:-:S03]  /*0d50*/  UIMAD UR16, UR6, UR8, UR16 ;  /* 0x00000008061072a4 */ /* 0x000fc6000f8e0210 */
[----:B------:R-:W-:Y:S02]  /*0d60*/  @UP0 UIMAD UR4, UR25, UR20, UR7 ;  /* 0x00000014190402a4 */ /* 0x000fe4000f8e0207 */
[----:B------:R-:W-:-:S04]  /*0d70*/  UIADD3 UR7, -UR8, URZ, URZ ;  /* 0x0000003f08077290 */ /* 0x000fc8000fffe13f */
[----:B------:R-:W-:-:S03]  /*0d80*/  UIMAD UR6, UR7, UR22, UR24 ;  /* 0x00000016070672a4 */ /* 0x000fc6000f8e0218 */
[----:B------:R-:W-:Y:S01]  /*0d90*/  ULDC UR7, c[0x0][0x610] ;  /* 0x0001840000077ab9 */ /* 0x000fe20000000800 */
[----:B------:R-:W-:Y:S02]  /*0da0*/  UIMAD UR6, UR6, UR5, UR18 ;  /* 0x00000005060672a4 */ /* 0x000fe4000f8e0212 */
[----:B------:R-:W-:-:S04]  /*0db0*/  UIMAD UR4, UR16, UR7, UR4 ;  /* 0x00000007100472a4 */ /* 0x000fc8000f8e0204 */
[----:B------:R-:W-:Y:S02]  /*0dc0*/  USEL UR48, UR6, UR4, !UP0 ;  /* 0x0000000406307287 */ /* 0x000fe4000c000000 */
[----:B------:R-:W-:-:S12]  /*0dd0*/  USEL UR49, UR4, UR6, !UP0 ;  /* 0x0000000604317287 */ /* 0x000fd8000c000000 */
.L_x_4:
[----:B------:R-:W-:-:S08]  /*0de0*/  NOP ;  /* 0x0000000000007918 */ /* 0x000fd00000000000 */
[----:B------:R-:W0:Y:S02]  /*0df0*/  USETMAXREG.TRY_ALLOC.CTAPOOL UP0, 0xe8 ;  /* 0x000000e8000079c8 */ /* 0x000e240008000600 */
[----:B0-----:R-:W-:-:S13]  /*0e00*/  PLOP3.LUT P0, PT, PT, PT, UP0, 0x80, 0x0 ;  /* 0x000000000000781c */ /* 0x001fda0003f0f008 */
[----:B------:R-:W-:Y:S05]  /*0e10*/  @!P0 BRA `(.L_x_4) ;  /* 0xfffffffc00f08947 */ /* 0x000fea000383ffff */
[----:B------:R-:W-:Y:S01]  /*0e20*/  ULDC.64 UR4, c[0x0][0x598] ;  /* 0x0001660000047ab9 */ /* 0x000fe20000000a00 */
[----:B------:R-:W-:Y:S01]  /*0e30*/  ULDC.64 UR50, c[0x0][0x208] ;  /* 0x0000820000327ab9 */ /* 0x000fe20000000a00 */
[----:B------:R-:W-:-:S04]  /*0e40*/  ISETP.NE.U32.AND P0, PT, RZ, UR4, PT ;  /* 0x00000004ff007c0c */ /* 0x000fc8000bf05070 */
[----:B------:R-:W-:-:S13]  /*0e50*/  ISETP.NE.AND.EX P0, PT, RZ, UR5, PT, P0 ;  /* 0x00000005ff007c0c */ /* 0x000fda000bf05300 */
[----:B------:R-:W-:Y:S05]  /*0e60*/  @!P0 BRA `(.L_x_7) ;  /* 0x00000000001c8947 */ /* 0x000fea0003800000 */
[----:B------:R-:W0:Y:S02]  /*0e70*/  LDC.64 R4, c[0x0][0x598] ;  /* 0x00016600ff047b82 */ /* 0x000e240000000a00 */
[----:B0-----:R-:W2:Y:S02]  /*0e80*/  LDG.E.64 R4, desc[UR50][R4.64] ;  /* 0x0000003204047981 */ /* 0x001ea4000c1e1b00 */
[----:B--2---:R-:W-:-:S04]  /*0e90*/  ISETP.NE.U32.AND P0, PT, R4, RZ, PT ;  /* 0x000000ff0400720c */ /* 0x004fc80003f05070 */
[----:B------:R-:W-:-:S13]  /*0ea0*/  ISETP.NE.AND.EX P0, PT, R5, RZ, PT, P0 ;  /* 0x000000ff0500720c */ /* 0x000fda0003f05300 */
[----:B------:R-:W-:Y:S05]  /*0eb0*/  @!P0 BRA `(.L_x_7) ;  /* 0x0000000000088947 */ /* 0x000fea0003800000 */
[----:B------:R0:W5:Y:S01]  /*0ec0*/  LD.E R18, desc[UR50][R4.64] ;  /* 0x0000003204127980 */ /* 0x000162000c101900 */
[----:B------:R-:W-:Y:S05]  /*0ed0*/  BRA `(.L_x_8) ;  /* 0x0000000000247947 */ /* 0x000fea0003800000 */
.L_x_7:
[----:B------:R-:W-:Y:S02]  /*0ee0*/  ULDC.64 UR4, c[0x0][0x588] ;  /* 0x0001620000047ab9 */ /* 0x000fe40000000a00 */
[----:B------:R-:W-:-:S04]  /*0ef0*/  ISETP.NE.U32.AND P0, PT, RZ, UR4, PT ;  /* 0x00000004ff007c0c */ /* 0x000fc8000bf05070 */
[----:B------:R-:W-:-:S13]  /*0f00*/  ISETP.NE.AND.EX P0, PT, RZ, UR5, PT, P0 ;  /* 0x00000005ff007c0c */ /* 0x000fda000bf05300 */
[----:B------:R-:W-:Y:S05]  /*0f10*/  @!P0 BRA `(.L_x_9) ;  /* 0x00000000000c8947 */ /* 0x000fea0003800000 */
[----:B------:R-:W0:Y:S02]  /*0f20*/  LDC.64 R18, c[0x0][0x588] ;  /* 0x00016200ff127b82 */ /* 0x000e240000000a00 */
[----:B0-----:R1:W5:Y:S01]  /*0f30*/  LDG.E R18, desc[UR50][R18.64] ;  /* 0x0000003212127981 */ /* 0x001362000c1e1900 */
[----:B------:R-:W-:Y:S05]  /*0f40*/  BRA `(.L_x_8) ;  /* 0x0000000000087947 */ /* 0x000fea0003800000 */
.L_x_9:
[----:B------:R-:W-:Y:S02]  /*0f50*/  ULDC UR4, c[0x0][0x580] ;  /* 0x0001600000047ab9 */ /* 0x000fe40000000800 */
[----:B------:R-:W-:-:S07]  /*0f60*/  IMAD.U32 R18, RZ, RZ, UR4 ;  /* 0x00000004ff127e24 */ /* 0x000fce000f8e00ff */
.L_x_8:
[----:B------:R-:W-:Y:S02]  /*0f70*/  ULDC.64 UR4, c[0x0][0x5a0] ;  /* 0x0001680000047ab9 */ /* 0x000fe40000000a00 */
[----:B------:R-:W-:-:S04]  /*0f80*/  ISETP.NE.U32.AND P0, PT, RZ, UR4, PT ;  /* 0x00000004ff007c0c */ /* 0x000fc8000bf05070 */
[----:B------:R-:W-:-:S13]  /*0f90*/  ISETP.NE.AND.EX P0, PT, RZ, UR5, PT, P0 ;  /* 0x00000005ff007c0c */ /* 0x000fda000bf05300 */
[----:B------:R-:W-:Y:S05]  /*0fa0*/  @!P0 BRA `(.L_x_10) ;  /* 0x00000000001c8947 */ /* 0x000fea0003800000 */
[----:B0-----:R-:W0:Y:S02]  /*0fb0*/  LDC.64 R4, c[0x0][0x5a0] ;  /* 0x00016800ff047b82 */ /* 0x001e240000000a00 */
[----:B0-----:R-:W2:Y:S02]  /*0fc0*/  LDG.E.64 R4, desc[UR50][R4.64] ;  /* 0x0000003204047981 */ /* 0x001ea4000c1e1b00 */
[----:B--2---:R-:W-:-:S04]  /*0fd0*/  ISETP.NE.U32.AND P0, PT, R4, RZ, PT ;  /* 0x000000ff0400720c */ /* 0x004fc80003f05070 */
[----:B------:R-:W-:-:S13]  /*0fe0*/  ISETP.NE.AND.EX P0, PT, R5, RZ, PT, P0 ;  /* 0x000000ff0500720c */ /* 0x000fda0003f05300 */
[----:B------:R-:W-:Y:S05]  /*0ff0*/  @!P0 BRA `(.L_x_10) ;  /* 0x0000000000088947 */ /* 0x000fea0003800000 */
[----:B-1----:R0:W5:Y:S01]  /*1000*/  LD.E R19, desc[UR50][R4.64] ;  /* 0x0000003204137980 */ /* 0x002162000c101900 */
[----:B------:R-:W-:Y:S05]  /*1010*/  BRA `(.L_x_11) ;  /* 0x0000000000247947 */ /* 0x000fea0003800000 */
.L_x_10:
[----:B------:R-:W-:Y:S02]  /*1020*/  ULDC.64 UR4, c[0x0][0x590] ;  /* 0x0001640000047ab9 */ /* 0x000fe40000000a00 */
[----:B------:R-:W-:-:S04]  /*1030*/  ISETP.NE.U32.AND P0, PT, RZ, UR4, PT ;  /* 0x00000004ff007c0c */ /* 0x000fc8000bf05070 */
[----:B------:R-:W-:-:S13]  /*1040*/  ISETP.NE.AND.EX P0, PT, RZ, UR5, PT, P0 ;  /* 0x00000005ff007c0c */ /* 0x000fda000bf05300 */
[----:B------:R-:W-:Y:S05]  /*1050*/  @!P0 BRA `(.L_x_12) ;  /* 0x00000000000c8947 */ /* 0x000fea0003800000 */
[----:B0-----:R-:W1:Y:S02]  /*1060*/  LDC.64 R4, c[0x0][0x590] ;  /* 0x00016400ff047b82 */ /* 0x001e640000000a00 */
[----:B-1----:R1:W5:Y:S01]  /*1070*/  LDG.E R19, desc[UR50][R4.64] ;  /* 0x0000003204137981 */ /* 0x002362000c1e1900 */
[----:B------:R-:W-:Y:S05]  /*1080*/  BRA `(.L_x_11) ;  /* 0x0000000000087947 */ /* 0x000fea0003800000 */
.L_x_12:
[----:B------:R-:W-:Y:S02]  /*1090*/  ULDC UR4, c[0x0][0x584] ;  /* 0x0001610000047ab9 */ /* 0x000fe40000000800 */
[----:B-1----:R-:W-:-:S07]  /*10a0*/  IMAD.U32 R19, RZ, RZ, UR4 ;  /* 0x00000004ff137e24 */ /* 0x002fce000f8e00ff */
.L_x_11:
[----:B------:R-:W-:-:S13]  /*10b0*/  LOP3.LUT P0, RZ, R0, 0xff, RZ, 0xc0, !PT ;  /* 0x000000ff00ff7812 */ /* 0x000fda000780c0ff */
[----:B------:R-:W-:Y:S05]  /*10c0*/  @!P0 EXIT ;  /* 0x000000000000894d */ /* 0x000fea0003800000 */
[----:B------:R-:W-:Y:S01]  /*10d0*/  ULDC UR4, c[0x0][0x28c] ;  /* 0x0000a30000047ab9 */ /* 0x000fe20000000800 */
[----:B------:R-:W-:Y:S01]  /*10e0*/  ULDC.64 UR6, c[0x0][0x5c8] ;  /* 0x0001720000067ab9 */ /* 0x000fe20000000a00 */
[----:B------:R-:W-:Y:S02]  /*10f0*/  UIADD3 UR4, UR4, 0x3f, URZ ;  /* 0x0000003f04047890 */ /* 0x000fe4000fffe03f */
[----:B------:R-:W-:Y:S02]  /*1100*/  USHF.L.U64.HI UR38, UR6, 0x7, UR7 ;  /* 0x0000000706267899 */ /* 0x000fe40008010207 */
[----:B------:R-:W-:Y:S02]  /*1110*/  USHF.R.S32.HI UR5, URZ, 0x1f, UR4 ;  /* 0x0000001f3f057899 */ /* 0x000fe40008011404 */
[----:B------:R-:W-:Y:S02]  /*1120*/  USHF.L.U32 UR39, UR6, 0x7, URZ ;  /* 0x0000000706277899 */ /* 0x000fe4000800063f */
[----:B------:R-:W-:-:S02]  /*1130*/  ULEA.HI UR5, UR5, UR4, URZ, 0x6 ;  /* 0x0000000405057291 */ /* 0x000fc4000f8f303f */
[----:B------:R-:W-:Y:S02]  /*1140*/  USHF.L.U64.HI UR40, UR6, 0x3, UR7 ;  /* 0x0000000306287899 */ /* 0x000fe40008010207 */
[----:B------:R-:W-:Y:S02]  /*1150*/  USHF.L.U32 UR41, UR6, 0x3, URZ ;  /* 0x0000000306297899 */ /* 0x000fe4000800063f */
[----:B------:R-:W-:Y:S02]  /*1160*/  USHF.L.U64.HI UR42, UR6, 0x8, UR7 ;  /* 0x00000008062a7899 */ /* 0x000fe40008010207 */
[----:B------:R-:W-:Y:S02]  /*1170*/  USHF.L.U32 UR43, UR6, 0x8, URZ ;  /* 0x00000008062b7899 */ /* 0x000fe4000800063f */
[----:B------:R-:W-:Y:S01]  /*1180*/  USHF.R.S32.HI UR46, URZ, 0x6, UR5 ;  /* 0x000000063f2e7899 */ /* 0x000fe20008011405 */
[----:B------:R-:W-:Y:S01]  /*1190*/  UMOV UR45, URZ ;  /* 0x0000003f002d7c82 */ /* 0x000fe20008000000 */
[----:B------:R-:W-:-:S10]  /*11a0*/  UMOV UR44, URZ ;  /* 0x0000003f002c7c82 */ /* 0x000fd40008000000 */
.L_x_62:
[----:B------:R-:W2:Y:S01]  /*11b0*/  S2R R0, SR_TID.X ;  /* 0x0000000000007919 */ /* 0x000ea20000002100 */
[----:B------:R-:W3:Y:S01]  /*11c0*/  S2UR UR7, SR_CgaCtaId ;  /* 0x00000000000779c3 */ /* 0x000ee20000008800 */
[----:B------:R-:W-:Y:S02]  /*11d0*/  UMOV UR6, 0x400 ;  /* 0x0000040000067882 */ /* 0x000fe40000000000 */
[----:B---3--:R-:W-:Y:S01]  /*11e0*/  ULEA UR6, UR7, UR6, 0x18 ;  /* 0x0000000607067291 */ /* 0x008fe2000f8ec03f */
[----:B--2---:R-:W-:-:S04]  /*11f0*/  LOP3.LUT R0, R0, 0x80, RZ, 0xc0, !PT ;  /* 0x0000008000007812 */ /* 0x004fc800078ec0ff */
[----:B------:R-:W-:-:S06]  /*1200*/  SHF.R.U32.HI R0, RZ, 0x7, R0 ;  /* 0x00000007ff007819 */ /* 0x000fcc0000011600 */
[----:B------:R-:W2:Y:S02]  /*1210*/  SHFL.IDX PT, R0, R0, RZ, 0x1f ;  /* 0x00001fff00007589 */ /* 0x000ea400000e0000 */
[----:B--2---:R-:W-:-:S13]  /*1220*/  R2UR UR4, R0 ;  /* 0x00000000000472ca */ /* 0x004fda00000e0000 */
[----:B------:R-:W-:-:S04]  /*1230*/  ULEA.HI UR5, UR4, UR4, URZ, 0x1 ;  /* 0x0000000404057291 */ /* 0x000fc8000f8f083f */
[----:B------:R-:W-:-:S04]  /*1240*/  ULOP3.LUT UR5, UR5, 0xffffe, URZ, 0xc0, !UPT ;  /* 0x000ffffe05057892 */ /* 0x000fc8000f8ec03f */
[----:B------:R-:W-:-:S03]  /*1250*/  UIADD3 UR5, UR4, -UR5, URZ ;  /* 0x8000000504057290 */ /* 0x000fc6000fffe03f */
[----:B------:R-:W-:Y:S01]  /*1260*/  ULDC UR4, c[0x0][0x28c] ;  /* 0x0000a30000047ab9 */ /* 0x000fe20000000800 */
[----:B------:R-:W-:Y:S01]  /*1270*/  ULEA UR5, UR5, UR6, 0xc ;  /* 0x0000000605057291 */ /* 0x000fe2000f8e603f */
[----:B------:R-:W-:-:S03]  /*1280*/  ISETP.LT.AND P0, PT, RZ, UR4, PT ;  /* 0x00000004ff007c0c */ /* 0x000fc6000bf01270 */
[----:B------:R-:W-:-:S04]  /*1290*/  UIADD3 UR5, UR5, 0x180, URZ ;  /* 0x0000018005057890 */ /* 0x000fc8000fffe03f */
[----:B------:R-:W-:-:S04]  /*12a0*/  USHF.R.U32.HI UR5, URZ, 0x4, UR5 ;  /* 0x000000043f057899 */ /* 0x000fc80008011605 */
[----:B------:R-:W-:Y:S02]  /*12b0*/  ULOP3.LUT UR52, UR5, 0x3fff, URZ, 0xc0, !UPT ;  /* 0x00003fff05347892 */ /* 0x000fe4000f8ec03f */
[----:B------:R-:W-:Y:S10]  /*12c0*/  @P0 BRA `(.L_x_13) ;  /* 0x0000000000400947 */ /* 0x000ff40003800000 */
[----:B------:R-:W-:Y:S01]  /*12d0*/  MOV R0, 0x0 ;  /* 0x0000000000007802 */ /* 0x000fe20000000f00 */
[----:B------:R-:W-:Y:S01]  /*12e0*/  ULDC.64 UR4, c[0x4][0x68] ;  /* 0x01001a0000047ab9 */ /* 0x000fe20000000a00 */
[----:B------:R-:W-:Y:S01]  /*12f0*/  ULDC.64 UR6, c[0x4][0x8] ;  /* 0x0100020000067ab9 */ /* 0x000fe20000000a00 */
[----:B01----:R-:W-:Y:S01]  /*1300*/  IMAD.U32 R4, RZ, RZ, UR4 ;  /* 0x00000004ff047e24 */ /* 0x003fe2000f8e00ff */
[----:B------:R0:W1:Y:S01]  /*1310*/  LDC.64 R14, c[0x4][R0] ;  /* 0x01000000000e7b82 */ /* 0x0000620000000a00 */
[----:B------:R-:W-:Y:S01]  /*1320*/  IMAD.U32 R5, RZ, RZ, UR5 ;  /* 0x00000005ff057e24 */ /* 0x000fe2000f8e00ff */
[----:B------:R-:W-:Y:S01]  /*1330*/  ULDC.64 UR4, c[0x4][0x70] ;  /* 0x01001c0000047ab9 */ /* 0x000fe20000000a00 */
[----:B------:R-:W-:Y:S02]  /*1340*/  IMAD.U32 R10, RZ, RZ, UR6 ;  /* 0x00000006ff0a7e24 */ /* 0x000fe4000f8e00ff */
[----:B------:R-:W-:Y:S02]  /*1350*/  IMAD.U32 R6, RZ, RZ, UR4 ;  /* 0x00000004ff067e24 */ /* 0x000fe4000f8e00ff */
[----:B------:R-:W-:-:S02]  /*1360*/  IMAD.U32 R7, RZ, RZ, UR5 ;  /* 0x00000005ff077e24 */ /* 0x000fc4000f8e00ff */
[----:B------:R-:W-:Y:S02]  /*1370*/  IMAD.U32 R11, RZ, RZ, UR7 ;  /* 0x00000007ff0b7e24 */ /* 0x000fe4000f8e00ff */
[----:B------:R-:W-:Y:S02]  /*1380*/  IMAD.MOV.U32 R8, RZ, RZ, 0x1e1 ;  /* 0x000001e1ff087424 */ /* 0x000fe400078e00ff */
[----:B------:R-:W-:Y:S02]  /*1390*/  IMAD.MOV.U32 R12, RZ, RZ, 0x1 ;  /* 0x00000001ff0c7424 */ /* 0x000fe400078e00ff */
[----:B0-----:R-:W-:-:S07]  /*13a0*/  IMAD.MOV.U32 R13, RZ, RZ, RZ ;  /* 0x000000ffff0d7224 */ /* 0x001fce00078e00ff */
[----:B------:R-:W-:-:S07]  /*13b0*/  LEPC R20, `(.L_x_13) ;  /* 0x000000001014794e */ /* 0x000fce0000000000 */
[----:B-1---5:R-:W-:Y:S05]  /*13c0*/  CALL.ABS.NOINC R14 ;  /* 0x000000000e007343 */ /* 0x022fea0003c00000 */
.L_x_13:
[----:B------:R-:W-:-:S06]  /*13d0*/  ULOP3.LUT UR4, UR36, 0x1, URZ, 0xfc, !UPT ;  /* 0x0000000124047892 */ /* 0x000fcc000f8efc3f */
[----:B------:R-:W-:-:S05]  /*13e0*/  IMAD.U32 R0, RZ, RZ, UR4 ;  /* 0x00000004ff007e24 */ /* 0x000fca000f8e00ff */
[----:B------:R-:W-:-:S13]  /*13f0*/  ISETP.NE.AND P0, PT, R0, 0x3, PT ;  /* 0x000000030000780c */ /* 0x000fda0003f05270 */
[----:B------:R-:W-:Y:S05]  /*1400*/  @!P0 BRA `(.L_x_14) ;  /* 0x0000000000048947 */ /* 0x000fea0003800000 */
[----:B------:R-:W-:Y:S01]  /*1410*/  BPT.TRAP 0x1 ;  /* 0x000000040000795c */ /* 0x000fe20000300000 */
.L_x_14:
[----:B------:R-:W2:Y:S01]  /*1420*/  S2UR UR5, SR_CgaCtaId ;  /* 0x00000000000579c3 */ /* 0x000ea20000008800 */
[----:B------:R-:W-:Y:S01]  /*1430*/  UMOV UR4, 0x400 ;  /* 0x0000040000047882 */ /* 0x000fe20000000000 */
[----:B------:R-:W-:Y:S02]  /*1440*/  IMAD.U32 R0, RZ, RZ, UR45 ;  /* 0x0000002dff007e24 */ /* 0x000fe4000f8e00ff */
[----:B01----:R-:W-:-:S03]  /*1450*/  IMAD.U32 R4, RZ, RZ, UR44 ;  /* 0x0000002cff047e24 */ /* 0x003fc6000f8e00ff */
[----:B------:R-:W-:Y:S01]  /*1460*/  SHF.L.U32 R0, R0, 0x1f, RZ ;  /* 0x0000001f00007819 */ /* 0x000fe200000006ff */
[----:B--2---:R-:W-:-:S06]  /*1470*/  ULEA UR4, UR5, UR4, 0x18 ;  /* 0x0000000405047291 */ /* 0x004fcc000f8ec03f */
[----:B------:R-:W-:-:S04]  /*1480*/  IMAD.U32 R5, RZ, RZ, UR4 ;  /* 0x00000004ff057e24 */ /* 0x000fc8000f8e00ff */
[----:B------:R-:W-:-:S04]  /*1490*/  IMAD R3, R4, 0x8, R5 ;  /* 0x0000000804037824 */ /* 0x000fc800078e0205 */
[----:B------:R0:W1:Y:S01]  /*14a0*/  SYNCS.PHASECHK.TRANS64.TRYWAIT P1, [R3+URZ], R0 ;  /* 0x00000000030075a7 */ /* 0x000062000802017f */
[----:B------:R-:W-:Y:S05]  /*14b0*/  @!P0 BRA `(.L_x_15) ;  /* 0x0000000000048947 */ /* 0x000fea0003800000 */
[----:B------:R-:W-:Y:S01]  /*14c0*/  BPT.TRAP 0x1 ;  /* 0x000000040000795c */ /* 0x000fe20000300000 */
.L_x_15:
[----:B-1----:R-:W-:Y:S05]  /*14d0*/  @P1 BRA `(.L_x_16) ;  /* 0x0000000000081947 */ /* 0x002fea0003800000 */
[----:B------:R-:W1:Y:S02]  /*14e0*/  SYNCS.PHASECHK.TRANS64.TRYWAIT P1, [R3+URZ], R0 ;  /* 0x00000000030075a7 */ /* 0x000e64000802017f */
[----:B-1----:R-:W-:Y:S05]  /*14f0*/  @!P1 BRA `(.L_x_17) ;  /* 0x000000d800989947 */ /* 0x002fea0003800000 */
.L_x_16:
[----:B------:R-:W-:-:S04]  /*1500*/  UISETP.LT.AND UP0, UPT, UR46, 0x1, UPT ;  /* 0x000000012e00788c */ /* 0x000fc8000bf01270 */
[----:B------:R-:W-:-:S06]  /*1510*/  USEL UR4, UR46, 0x1, UP0 ;  /* 0x000000012e047887 */ /* 0x000fcc0008000000 */
[----:B01----:R-:W-:Y:S01]  /*1520*/  IMAD.U32 R0, RZ, RZ, UR4 ;  /* 0x00000004ff007e24 */ /* 0x003fe2000f8e00ff */
[----:B------:R-:W-:Y:S05]  /*1530*/  WARPSYNC.ALL ;  /* 0x0000000000007948 */ /* 0x000fea0003800000 */
[----:B------:R-:W-:-:S04]  /*1540*/  IADD3 R0, -R0, UR46, RZ ;  /* 0x0000002e00007c10 */ /* 0x000fc8000fffe1ff */
[----:B------:R-:W-:Y:S02]  /*1550*/  ISETP.GE.AND P1, PT, R0, 0x1, PT ;  /* 0x000000010000780c */ /* 0x000fe40003f26270 */
[----:B------:R-:W-:Y:S01]  /*1560*/  R2UR UR4, R5 ;  /* 0x00000000050472ca */ /* 0x000fe200000e0000 */
[----:B------:R-:W-:Y:S01]  /*1570*/  ULOP3.LUT UR32, UR52, 0x10000, URZ, 0xfc, !UPT ;  /* 0x0001000034207892 */ /* 0x000fe2000f8efc3f */
[----:B------:R-:W-:Y:S01]  /*1580*/  WARPGROUP.ARRIVE ;  /* 0x00000000000079c5 */ /* 0x000fe20000000000 */
[----:B------:R-:W-:Y:S01]  /*1590*/  UMOV UR29, 0x80000020 ;  /* 0x80000020001d7882 */ /* 0x000fe20000000000 */
[----:B------:R-:W-:Y:S01]  /*15a0*/  UMOV UR31, 0x80000020 ;  /* 0x80000020001f7882 */ /* 0x000fe20000000000 */
[----:B------:R-:W-:Y:S01]  /*15b0*/  UIMAD UR34, UR44, 0x600, UR32 ;  /* 0x000006002c2278a4 */ /* 0x000fe2000f8e0220 */
[----:B------:R-:W-:Y:S01]  /*15c0*/  UMOV UR5, UR29 ;  /* 0x0000001d00057c82 */ /* 0x000fe20008000000 */
[----:B------:R-:W-:Y:S01]  /*15d0*/  UMOV UR7, 0x80000020 ;  /* 0x8000002000077882 */ /* 0x000fe20000000000 */
[----:B------:R-:W-:Y:S01]  /*15e0*/  UMOV UR9, UR29 ;  /* 0x0000001d00097c82 */ /* 0x000fe20008000000 */
[----:B------:R-:W-:Y:S01]  /*15f0*/  UMOV UR11, 0x80000020 ;  /* 0x80000020000b7882 */ /* 0x000fe20000000000 */
[----:B------:R-:W-:-:S02]  /*1600*/  UMOV UR13, UR29 ;  /* 0x0000001d000d7c82 */ /* 0x000fc40008000000 */
[----:B------:R-:W-:Y:S01]  /*1610*/  UMOV UR28, UR34 ;  /* 0x00000022001c7c82 */ /* 0x000fe20008000000 */
[----:B------:R-:W-:Y:S01]  /*1620*/  UIADD3 UR4, UR4, 0x2a180, URZ ;  /* 0x0002a18004047890 */ /* 0x000fe2000fffe03f */
[----:B------:R-:W-:Y:S01]  /*1630*/  UMOV UR8, UR28 ;  /* 0x0000001c00087c82 */ /* 0x000fe20008000000 */
[----:B------:R-:W-:Y:S02]  /*1640*/  UMOV UR12, UR28 ;  /* 0x0000001c000c7c82 */ /* 0x000fe40008000000 */
[----:B------:R-:W-:Y:S01]  /*1650*/  USHF.R.U32.HI UR4, URZ, 0x4, UR4 ;  /* 0x000000043f047899 */ /* 0x000fe20008011604 */
[----:B------:R-:W-:Y:S01]  /*1660*/  UMOV UR15, 0x80000020 ;  /* 0x80000020000f7882 */ /* 0x000fe20000000000 */
[----:B------:R-:W-:Y:S02]  /*1670*/  UMOV UR16, UR28 ;  /* 0x0000001c00107c82 */ /* 0x000fe40008000000 */
[----:B------:R-:W-:Y:S01]  /*1680*/  ULOP3.LUT UR4, UR4, 0x3fff, URZ, 0xc0, !UPT ;  /* 0x00003fff04047892 */ /* 0x000fe2000f8ec03f */
[----:B------:R-:W-:Y:S01]  /*1690*/  UMOV UR17, UR29 ;  /* 0x0000001d00117c82 */ /* 0x000fe20008000000 */
[----:B------:R-:W-:-:S02]  /*16a0*/  UMOV UR19, 0x80000020 ;  /* 0x8000002000137882 */ /* 0x000fc40000000000 */
[----:B------:R-:W-:Y:S01]  /*16b0*/  ULOP3.LUT UR33, UR4, 0x10000, URZ, 0xfc, !UPT ;  /* 0x0001000004217892 */ /* 0x000fe2000f8efc3f */
[----:B------:R-:W-:Y:S02]  /*16c0*/  UMOV UR20, UR28 ;  /* 0x0000001c00147c82 */ /* 0x000fe40008000000 */
[----:B------:R-:W-:Y:S01]  /*16d0*/  UMOV UR4, UR28 ;  /* 0x0000001c00047c82 */ /* 0x000fe20008000000 */
[----:B------:R-:W-:Y:S01]  /*16e0*/  UIMAD UR35, UR44, 0x1c0, UR33 ;  /* 0x000001c02c2378a4 */ /* 0x000fe2000f8e0221 */
[----:B------:R-:W-:Y:S01]  /*16f0*/  UMOV UR21, UR29 ;  /* 0x0000001d00157c82 */ /* 0x000fe20008000000 */
[----:B------:R-:W-:Y:S02]  /*1700*/  UMOV UR23, 0x80000020 ;  /* 0x8000002000177882 */ /* 0x000fe40000000000 */
[----:B------:R-:W-:Y:S02]  /*1710*/  UIADD3 UR6, UR35, 0x40, URZ ;  /* 0x0000004023067890 */ /* 0x000fe4000fffe03f */
[----:B------:R-:W-:-:S02]  /*1720*/  UIADD3 UR10, UR35, 0x80, URZ ;  /* 0x00000080230a7890 */ /* 0x000fc4000fffe03f */
[----:B------:R-:W-:Y:S01]  /*1730*/  UMOV UR30, UR35 ;  /* 0x00000023001e7c82 */ /* 0x000fe20008000000 */
[----:B------:R-:W-:Y:S01]  /*1740*/  UIADD3 UR14, UR35, 0xc0, URZ ;  /* 0x000000c0230e7890 */ /* 0x000fe2000fffe03f */
[----:B------:R-:W-:Y:S01]  /*1750*/  IGMMA.64x16x32.S8.S8 R184, gdesc[UR28], RZ, !UPT, gsb0 ;  /* 0x006000001cb879f1 */ /* 0x000fe2000c0410ff */
[----:B------:R-:W-:Y:S02]  /*1760*/  UIADD3 UR18, UR35, 0x100, URZ ;  /* 0x0000010023127890 */ /* 0x000fe4000fffe03f */
[----:B------:R-:W-:Y:S02]  /*1770*/  UIADD3 UR22, UR35, 0x140, URZ ;  /* 0x0000014023167890 */ /* 0x000fe4000fffe03f */
[----:B------:R-:W-:Y:S01]  /*1780*/  UIADD3 UR26, UR35, 0x180, URZ ;  /* 0x00000180231a7890 */ /* 0x000fe2000fffe03f */
[----:B------:R-:W-:Y:S01]  /*1790*/  UMOV UR24, UR28 ;  /* 0x0000001c00187c82 */ /* 0x000fe20008000000 */
[----:B------:R-:W-:Y:S01]  /*17a0*/  UMOV UR25, UR29 ;  /* 0x0000001d00197c82 */ /* 0x000fe20008000000 */
[----:B------:R-:W-:Y:S01]  /*17b0*/  UMOV UR27, 0x80000020 ;  /* 0x80000020001b7882 */ /* 0x000fe20000000000 */
[----:B------:R-:W-:-:S02]  /*17c0*/  WARPGROUP.DEPBAR.LE gsb0, 0x0 ;  /* 0x00008000000079c5 */ /* 0x000fc40000010000 */
[----:B------:R-:W-:-:S06]  /*17d0*/  WARPGROUP.ARRIVE ;  /* 0x00000000000079c5 */ /* 0x000fcc0000000000 */
[----:B------:R-:W-:Y:S01]  /*17e0*/  IGMMA.64x16x32.S8.S8 R160, gdesc[UR4], RZ, !UPT, gsb0 ;  /* 0x0060000004a079f1 */ /* 0x000fe2000c0410ff */
[----:B------:R-:W-:Y:S02]  /*17f0*/  UIADD3 UR4, UR34, 0x200, URZ ;  /* 0x0000020022047890 */ /* 0x000fe4000fffe03f */
[----:B------:R-:W-:Y:S02]  /*1800*/  WARPGROUP.DEPBAR.LE gsb0, 0x0 ;  /* 0x00008000000079c5 */ /* 0x000fe40000010000 */
[----:B------:R-:W-:-:S06]  /*1810*/  WARPGROUP.ARRIVE ;  /* 0x00000000000079c5 */ /* 0x000fcc0000000000 */
[----:B------:R-:W-:Y:S03]  /*1820*/  IGMMA.64x16x32.S8.S8 R136, gdesc[UR8], RZ, !UPT, gsb0 ;  /* 0x00600000088879f1 */ /* 0x000fe6000c0410ff */
        /* <DEDUP_REMOVED lines=11> */
[----:B------:R-:W-:Y:S01]  /*18e0*/  IGMMA.64x16x32.S8.S8 R40, gdesc[UR24], RZ, !UPT, gsb0 ;  /* 0x00600000182879f1 */ /* 0x000fe2000c0410ff */
[----:B------:R-:W-:Y:S01]  /*18f0*/  UMOV UR24, UR4 ;  /* 0x0000000400187c82 */ /* 0x000fe20008000000 */
[----:B------:R-:W-:Y:S01]  /*1900*/  UMOV UR25, 0x80000020 ;  /* 0x8000002000197882 */ /* 0x000fe20000000000 */
[----:B------:R-:W-:Y:S01]  /*1910*/  UMOV UR20, UR24 ;  /* 0x0000001800147c82 */ /* 0x000fe20008000000 */
        /* <DEDUP_REMOVED lines=11> */
[----:B------:R-:W-:-:S02]  /*19d0*/  WARPGROUP.DEPBAR.LE gsb0, 0x0 ;  /* 0x00008000000079c5 */ /* 0x000fc40000010000 */
[----:B------:R-:W-:-:S06]  /*19e0*/  WARPGROUP.ARRIVE ;  /* 0x00000000000079c5 */ /* 0x000fcc0000000000 */
[----:B------:R-:W-:Y:S03]  /*19f0*/  IGMMA.64x16x32.S8.S8 R32, gdesc[UR24], RZ, !UPT, gsb0 ;  /* 0x00600000182079f1 */ /* 0x000fe6000c0410ff */
[----:B------:R-:W-:Y:S02]  /*1a00*/  WARPGROUP.DEPBAR.LE gsb0, 0x0 ;  /* 0x00008000000079c5 */ /* 0x000fe40000010000 */
[----:B------:R-:W-:-:S06]  /*1a10*/  WARPGROUP.ARRIVE ;  /* 0x00000000000079c5 */ /* 0x000fcc0000000000 */
[----:B------:R-:W-:Y:S01]  /*1a20*/  IGMMA.64x16x32.S8.S8 R56, gdesc[UR20], RZ, !UPT, gsb0 ;  /* 0x00600000143879f1 */ /* 0x000fe2000c0410ff */
[----:B------:R-:W-:Y:S01]  /*1a30*/  UIADD3 UR20, UR34, 0x2, URZ ;  /* 0x0000000222147890 */ /* 0x000fe2000fffe03f */
[----:B------:R-:W-:Y:S01]  /*1a40*/  UMOV UR21, 0x80000020 ;  /* 0x8000002000157882 */ /* 0x000fe20000000000 */
[----:B------:R-:W-:Y:S02]  /*1a50*/  WARPGROUP.DEPBAR.LE gsb0, 0x0 ;  /* 0x00008000000079c5 */ /* 0x000fe40000010000 */
[----:B------:R-:W-:-:S06]  /*1a60*/  WARPGROUP.ARRIVE ;  /* 0x00000000000079c5 */ /* 0x000fcc0000000000 */
[----:B------:R-:W-:Y:S03]  /*1a70*/  IGMMA.64x16x32.S8.S8 R80, gdesc[UR16], RZ, !UPT, gsb0 ;  /* 0x00600000105079f1 */ /* 0x000fe6000c0410ff */
[----:B------:R-:W-:Y:S02]  /*1a80*/  WARPGROUP.DEPBAR.LE gsb0, 0x0 ;  /* 0x00008000000079c5 */ /* 0x000fe40000010000 */
        /* <DEDUP_REMOVED lines=26> */
[----:B------:R-:W-:Y:S01]  /*1c30*/  IGMMA.64x16x32.S8.S8 R168, gdesc[UR28], RZ, !UPT, gsb0 ;  /* 0x006000001ca879f1 */ /* 0x000fe2000c0410ff */
[----:B------:R-:W-:Y:S01]  /*1c40*/  UMOV UR30, UR22 ;  /* 0x00000016001e7c82 */ /* 0x000fe20008000000 */
[----:B------:R-:W-:Y:S01]  /*1c50*/  UMOV UR31, UR23 ;  /* 0x00000017001f7c82 */ /* 0x000fe20008000000 */
[----:B------:R-:W-:Y:S01]  /*1c60*/  UIADD3 UR22, UR35, 0x2, URZ ;  /* 0x0000000223167890 */ /* 0x000fe2000fffe03f */
[----:B------:R-:W-:Y:S01]  /*1c70*/  UMOV UR23, 0x80000020 ;  /* 0x8000002000177882 */ /* 0x000fe20000000000 */
[----:B------:R-:W-:Y:S02]  /*1c80*/  WARPGROUP.DEPBAR.LE gsb0, 0x0 ;  /* 0x00008000000079c5 */ /* 0x000fe40000010000 */
[----:B------:R-:W-:-:S06]  /*1c90*/  WARPGROUP.ARRIVE ;  /* 0x00000000000079c5 */ /* 0x000fcc0000000000 */
[----:B------:R-:W-:Y:S01]  /*1ca0*/  IGMMA.64x16x32.S8.S8 R144, gdesc[UR4], RZ, !UPT, gsb0 ;  /* 0x00600000049079f1 */ /* 0x000fe2000c0410ff */
[----:B------:R-:W-:Y:S01]  /*1cb0*/  UIADD3 UR6, UR35, 0x82, URZ ;  /* 0x0000008223067890 */ /* 0x000fe2000fffe03f */
[----:B------:R-:W-:Y:S01]  /*1cc0*/  UMOV UR4, UR20 ;  /* 0x0000001400047c82 */ /* 0x000fe20008000000 */
[----:B------:R-:W-:Y:S01]  /*1cd0*/  UMOV UR5, UR21 ;  /* 0x0000001500057c82 */ /* 0x000fe20008000000 */
        /* <DEDUP_REMOVED lines=38> */
[----:B------:R-:W-:Y:S03]  /*1f40*/  IGMMA.64x16x32.S8.S8 R184, gdesc[UR20], R184, gsb0 ;  /* 0x0060000014b879f1 */ /* 0x000fe600080410b8 */
[----:B------:R-:W-:Y:S02]  /*1f50*/  WARPGROUP.DEPBAR.LE gsb0, 0x0 ;  /* 0x00008000000079c5 */ /* 0x000fe40000010000 */
[----:B------:R-:W-:-:S06]  /*1f60*/  WARPGROUP.ARRIVE ;  /* 0x00000000000079c5 */ /* 0x000fcc0000000000 */
[----:B------:R-:W-:Y:S03]  /*1f70*/  IGMMA.64x16x32.S8.S8 R160, gdesc[UR8], R160, gsb0 ;  /* 0x0060000008a079f1 */ /* 0x000fe600080410a0 */
[----:B------:R-:W-:Y:S02]  /*1f80*/  WARPGROUP.DEPBAR.LE gsb0, 0x0 ;  /* 0x00008000000079c5 */ /* 0x000fe40000010000 */
[----:B------:R-:W-:-:S06]  /*1f90*/  WARPGROUP.ARRIVE ;  /* 0x00000000000079c5 */ /* 0x000fcc0000000000 */
[----:B------:R-:W-:Y:S01]  /*1fa0*/  IGMMA.64x16x32.S8.S8 R136, gdesc[UR4], R136, gsb0 ;  /* 0x00600000048879f1 */ /* 0x000fe20008041088 */
[----:B------:R-:W-:Y:S02]  /*1fb0*/  UIADD3 UR4, UR34, 0x202, URZ ;  /* 0x0000020222047890 */ /* 0x000fe4000fffe03f */
[----:B------:R-:W-:Y:S01]  /*1fc0*/  UIADD3 UR34, UR34, 0x402, URZ ;  /* 0x0000040222227890 */ /* 0x000fe2000fffe03f */
        /* <DEDUP_REMOVED lines=61> */
[----:B------:R-:W-:Y:S01]  /*23a0*/  IGMMA.64x16x32.S8.S8 R168, gdesc[UR20], R168, gsb0 ;  /* 0x0060000014a879f1 */ /* 0x000fe200080410a8 */
[----:B------:R-:W-:Y:S01]  /*23b0*/  UMOV UR22, UR30 ;  /* 0x0000001e00167c82 */ /* 0x000fe20008000000 */
[----:B------:R-:W-:Y:S01]  /*23c0*/  UMOV UR23, UR31 ;  /* 0x0000001f00177c82 */ /* 0x000fe20008000000 */
        /* <DEDUP_REMOVED lines=19> */
[----:B------:R-:W-:Y:S05]  /*2500*/  @!P1 BRA `(.L_x_18) ;  /* 0x0000001000889947 */ /* 0x000fea0003800000 */
[----:B------:R-:W-:Y:S02]  /*2510*/  UIADD3 UR35, UR44, 0x1, URZ ;  /* 0x000000012c237890 */ /* 0x000fe4000fffe03f */
[----:B------:R-:W-:Y:S02]  /*2520*/  UMOV UR34, UR44 ;  /* 0x0000002c00227c82 */ /* 0x000fe40008000000 */
[----:B------:R-:W-:-:S04]  /*2530*/  UISETP.NE.AND UP0, UPT, UR35, 0x7, UPT ;  /* 0x000000072300788c */ /* 0x000fc8000bf05270 */
[----:B------:R-:W-:Y:S02]  /*2540*/  USEL UR4, URZ, 0x1, UP0 ;  /* 0x000000013f047887 */ /* 0x000fe40008000000 */
[----:B------:R-:W-:Y:S02]  /*2550*/  USEL UR35, UR35, URZ, UP0 ;  /* 0x0000003f23237287 */ /* 0x000fe40008000000 */
[----:B------:R-:W-:-:S06]  /*2560*/  ULOP3.LUT UR4, UR45, UR4, URZ, 0x3c, !UPT ;  /* 0x000000042d047292 */ /* 0x000fcc000f8e3c3f */
[----:B------:R-:W-:-:S07]  /*2570*/  IMAD.U32 R6, RZ, RZ, UR4 ;  /* 0x00000004ff067e24 */ /* 0x000fce000f8e00ff */
.L_x_25:
[----:B0-----:R-:W-:Y:S05]  /*2580*/  @!P0 BRA `(.L_x_19) ;  /* 0x0000000000048947 */ /* 0x001fea0003800000 */
[----:B------:R-:W-:Y:S01]  /*2590*/  BPT.TRAP 0x1 ;  /* 0x000000040000795c */ /* 0x000fe20000300000 */
.L_x_19:
[----:B------:R-:W0:Y:S01]  /*25a0*/  S2UR UR5, SR_CgaCtaId ;  /* 0x00000000000579c3 */ /* 0x000e220000008800 */
[----:B------:R-:W-:Y:S01]  /*25b0*/  UMOV UR4, 0x400 ;  /* 0x0000040000047882 */ /* 0x000fe20000000000 */
[----:B------:R-:W-:Y:S01]  /*25c0*/  IMAD.U32 R4, RZ, RZ, UR35 ;  /* 0x00000023ff047e24 */ /* 0x000fe2000f8e00ff */
[----:B------:R-:W-:Y:S01]  /*25d0*/  SHF.L.U32 R3, R6, 0x1f, RZ ;  /* 0x0000001f06037819 */ /* 0x000fe200000006ff */
[----:B0-----:R-:W-:-:S06]  /*25e0*/  ULEA UR4, UR5, UR4, 0x18 ;  /* 0x0000000405047291 */ /* 0x001fcc000f8ec03f */
[----:B------:R-:W-:-:S04]  /*25f0*/  IMAD.U32 R5, RZ, RZ, UR4 ;  /* 0x00000004ff057e24 */ /* 0x000fc8000f8e00ff */
[----:B------:R-:W-:-:S04]  /*2600*/  IMAD R4, R4, 0x8, R5 ;  /* 0x0000000804047824 */ /* 0x000fc800078e0205 */
[----:B------:R0:W1:Y:S01]  /*2610*/  SYNCS.PHASECHK.TRANS64.TRYWAIT P1, [R4+URZ], R3 ;  /* 0x00000003040075a7 */ /* 0x000062000802017f */
[----:B------:R-:W-:Y:S05]  /*2620*/  @!P0 BRA `(.L_x_20) ;  /* 0x0000000000048947 */ /* 0x000fea0003800000 */
[----:B------:R-:W-:Y:S01]  /*2630*/  BPT.TRAP 0x1 ;  /* 0x000000040000795c */ /* 0x000fe20000300000 */
.L_x_20:
[----:B-1----:R-:W-:Y:S05]  /*2640*/  @P1 BRA `(.L_x_21) ;  /* 0x0000000000081947 */ /* 0x002fea0003800000 */
[----:B------:R-:W1:Y:S02]  /*2650*/  SYNCS.PHASECHK.TRANS64.TRYWAIT P1, [R4+URZ], R3 ;  /* 0x00000003040075a7 */ /* 0x000e64000802017f */
[----:B-1----:R-:W-:Y:S05]  /*2660*/  @!P1 BRA `(.L_x_22) ;  /* 0x000000c800509947 */ /* 0x002fea0003800000 */
.L_x_21:
[----:B------:R-:W-:Y:S01]  /*2670*/  UIMAD UR52, UR35, 0x600, UR32 ;  /* 0x00000600233478a4 */ /* 0x000fe2000f8e0220 */
[----:B------:R-:W-:Y:S01]  /*2680*/  WARPGROUP.ARRIVE ;  /* 0x00000000000079c5 */ /* 0x000fe20000000000 */
[----:B------:R-:W-:Y:S01]  /*2690*/  UIMAD UR53, UR35, 0x1c0, UR33 ;  /* 0x000001c0233578a4 */ /* 0x000fe2000f8e0221 */
[----:B------:R-:W-:Y:S01]  /*26a0*/  UMOV UR25, 0x80000020 ;  /* 0x8000002000197882 */ /* 0x000fe20000000000 */
[----:B------:R-:W-:Y:S02]  /*26b0*/  UMOV UR27, 0x80000020 ;  /* 0x80000020001b7882 */ /* 0x000fe40000000000 */
[----:B------:R-:W-:Y:S01]  /*26c0*/  UIADD3 UR22, UR53, 0x40, URZ ;  /* 0x0000004035167890 */ /* 0x000fe2000fffe03f */
[----:B------:R-:W-:Y:S02]  /*26d0*/  UMOV UR24, UR52 ;  /* 0x0000003400187c82 */ /* 0x000fe40008000000 */
[----:B------:R-:W-:Y:S01]  /*26e0*/  UMOV UR26, UR53 ;  /* 0x00000035001a7c82 */ /* 0x000fe20008000000 */
[----:B------:R-:W-:Y:S01]  /*26f0*/  UMOV UR20, UR24 ;  /* 0x0000001800147c82 */ /* 0x000fe20008000000 */
[----:B------:R-:W-:Y:S01]  /*2700*/  IGMMA.64x16x32.S8.S8 R184, gdesc[UR24], R184, gsb0 ;  /* 0x0060000018b879f1 */ /* 0x000fe200080410b8 */
[----:B------:R-:W-:Y:S01]  /*2710*/  UMOV UR21, UR25 ;  /* 0x0000001900157c82 */ /* 0x000fe20008000000 */
[----:B------:R-:W-:Y:S01]  /*2720*/  UMOV UR23, 0x80000020 ;  /* 0x8000002000177882 */ /* 0x000fe20000000000 */
[----:B------:R-:W-:Y:S01]  /*2730*/  UIADD3 UR18, UR53, 0x80, URZ ;  /* 0x0000008035127890 */ /* 0x000fe2000fffe03f */
[----:B------:R-:W-:Y:S01]  /*2740*/  UMOV UR16, UR24 ;  /* 0x0000001800107c82 */ /* 0x000fe20008000000 */
        /* <DEDUP_REMOVED lines=90> */
[----:B------:R-:W-:Y:S01]  /*2cf0*/  UIADD3 UR30, UR53, 0x182, URZ ;  /* 0x00000182351e7890 */ /* 0x000fe2000fffe03f */
[----:B------:R-:W-:Y:S01]  /*2d00*/  UMOV UR31, 0x80000020 ;  /* 0x80000020001f7882 */ /* 0x000fe20000000000 */
[----:B------:R-:W-:Y:S02]  /*2d10*/  WARPGROUP.DEPBAR.LE gsb0, 0x0 ;  /* 0x00008000000079c5 */ /* 0x000fe40000010000 */
[----:B------:R-:W-:-:S06]  /*2d20*/  WARPGROUP.ARRIVE ;  /* 0x00000000000079c5 */ /* 0x000fcc0000000000 */
[----:B------:R-:W-:Y:S01]  /*2d30*/  IGMMA.64x16x32.S8.S8 R144, gdesc[UR20], R144, gsb0 ;  /* 0x00600000149079f1 */ /* 0x000fe20008041090 */
        /* <DEDUP_REMOVED lines=10> */
[----:B------:R-:W-:Y:S02]  /*2de0*/  UIADD3 UR12, UR52, 0x2, URZ ;  /* 0x00000002340c7890 */ /* 0x000fe4000fffe03f */
        /* <DEDUP_REMOVED lines=16> */
[----:B------:R-:W-:Y:S01]  /*2ef0*/  UMOV UR24, UR12 ;  /* 0x0000000c00187c82 */ /* 0x000fe20008000000 */
[----:B------:R-:W-:Y:S01]  /*2f00*/  UMOV UR25, 0x80000020 ;  /* 0x8000002000197882 */ /* 0x000fe20000000000 */
        /* <DEDUP_REMOVED lines=109> */
[----:B------:R-:W-:Y:S01]  /*35e0*/  BPT.TRAP 0x1 ;  /* 0x000000040000795c */ /* 0x000fe20000300000 */
.L_x_23:
[----:B------:R-:W-:Y:S01]  /*35f0*/  UISETP.GT.U32.AND UP0, UPT, UR36, 0x1, UPT ;  /* 0x000000012400788c */ /* 0x000fe2000bf04070 */
[----:B01----:R-:W-:-:S04]  /*3600*/  IMAD.U32 R4, RZ, RZ, UR34 ;  /* 0x00000022ff047e24 */ /* 0x003fc8000f8e00ff */
[----:B------:R-:W-:Y:S01]  /*3610*/  IMAD R3, R4, 0x8, R5 ;  /* 0x0000000804037824 */ /* 0x000fe200078e0205 */
[----:B------:R-:W-:-:S03]  /*3620*/  PLOP3.LUT P1, PT, PT, PT, UP0, 0x80, 0x0 ;  /* 0x000000000000781c */ /* 0x000fc60003f2f008 */
[----:B------:R-:W-:-:S05]  /*3630*/  VIADD R3, R3, 0x38 ;  /* 0x0000003803037836 */ /* 0x000fca0000000000 */
[----:B------:R-:W-:-:S04]  /*3640*/  PRMT R3, RZ, 0x654, R3 ;  /* 0x00000654ff037816 */ /* 0x000fc80000000003 */
[----:B------:R0:W-:Y:S01]  /*3650*/  SYNCS.ARRIVE.TRANS64.RED.A1T0 RZ, [R3+URZ], RZ ;  /* 0x000000ff03ff79a7 */ /* 0x0001e2000810043f */
[----:B------:R-:W-:Y:S05]  /*3660*/  @P1 BRA `(.L_x_24) ;  /* 0x0000000000041947 */ /* 0x000fea0003800000 */
[----:B------:R-:W-:Y:S01]  /*3670*/  BPT.TRAP 0x1 ;  /* 0x000000040000795c */ /* 0x000fe20000300000 */
.L_x_24:
[----:B------:R-:W-:Y:S01]  /*3680*/  UIADD3 UR35, UR35, 0x1, URZ ;  /* 0x0000000123237890 */ /* 0x000fe2000fffe03f */
[C---:B------:R-:W-:Y:S01]  /*3690*/  ISETP.GT.AND P1, PT, R0.reuse, 0x1, PT ;  /* 0x000000010000780c */ /* 0x040fe20003f24270 */
[----:B------:R-:W-:Y:S01]  /*36a0*/  UIADD3 UR34, UR34, 0x1, URZ ;  /* 0x0000000122227890 */ /* 0x000fe2000fffe03f */
[----:B------:R-:W-:Y:S01]  /*36b0*/  VIADD R0, R0, 0xffffffff ;  /* 0xffffffff00007836 */ /* 0x000fe20000000000 */
[----:B------:R-:W-:Y:S02]  /*36c0*/  UISETP.NE.AND UP0, UPT, UR35, 0x7, UPT ;  /* 0x000000072300788c */ /* 0x000fe4000bf05270 */
[----:B------:R-:W-:Y:S02]  /*36d0*/  UISETP.NE.AND UP1, UPT, UR34, 0x7, UPT ;  /* 0x000000072200788c */ /* 0x000fe4000bf25270 */
[----:B------:R-:W-:Y:S02]  /*36e0*/  USEL UR4, URZ, 0x1, UP0 ;  /* 0x000000013f047887 */ /* 0x000fe40008000000 */
[----:B------:R-:W-:-:S02]  /*36f0*/  USEL UR35, UR35, URZ, UP0 ;  /* 0x0000003f23237287 */ /* 0x000fc40008000000 */
[----:B------:R-:W-:Y:S02]  /*3700*/  USEL UR34, UR34, URZ, UP1 ;  /* 0x0000003f22227287 */ /* 0x000fe40008800000 */
[----:B------:R-:W-:Y:S01]  /*3710*/  LOP3.LUT R6, R6, UR4, RZ, 0x3c, !PT ;  /* 0x0000000406067c12 */ /* 0x000fe2000f8e3cff */
[----:B------:R-:W-:Y:S09]  /*3720*/  @P1 BRA `(.L_x_25) ;  /* 0xffffffec00941947 */ /* 0x000ff2000383ffff */
.L_x_18:
[----:B------:R-:W1:Y:S02]  /*3730*/  LDC R0, c[0x0][0x28c] ;  /* 0x0000a300ff007b82 */ /* 0x000e640000000800 */
[----:B-1----:R-:W-:-:S13]  /*3740*/  ISETP.GE.AND P1, PT, R0, 0x1, PT ;  /* 0x000000010000780c */ /* 0x002fda0003f26270 */
[----:B------:R-:W-:Y:S05]  /*3750*/  @!P1 BRA `(.L_x_26) ;  /* 0x00000000004c9947 */ /* 0x000fea0003800000 */
[----:B------:R-:W-:Y:S05]  /*3760*/  @!P0 BRA `(.L_x_27) ;  /* 0x0000000000048947 */ /* 0x000fea0003800000 */
[----:B------:R-:W-:Y:S01]  /*3770*/  BPT.TRAP 0x1 ;  /* 0x000000040000795c */ /* 0x000fe20000300000 */
.L_x_27:
[----:B------:R-:W-:-:S04]  /*3780*/  UISETP.LT.AND UP0, UPT, UR46, 0x1, UPT ;  /* 0x000000012e00788c */ /* 0x000fc8000bf01270 */
[----:B------:R-:W-:Y:S02]  /*3790*/  USEL UR6, UR46, 0x1, UP0 ;  /* 0x000000012e067887 */ /* 0x000fe40008000000 */
[----:B------:R-:W-:Y:S02]  /*37a0*/  UISETP.GT.U32.AND UP0, UPT, UR36, 0x1, UPT ;  /* 0x000000012400788c */ /* 0x000fe4000bf04070 */
[----:B------:R-:W-:-:S04]  /*37b0*/  UIADD3 UR6, UR44, UR46, -UR6 ;  /* 0x0000002e2c067290 */ /* 0x000fc8000fffe806 */
[----:B------:R-:W-:Y:S01]  /*37c0*/  UIMAD.WIDE.U32 UR4, UR6, 0x24924925, URZ ;  /* 0x24924925060478a5 */ /* 0x000fe2000f8e003f */
[----:B------:R-:W-:-:S03]  /*37d0*/  PLOP3.LUT P0, PT, PT, PT, UP0, 0x80, 0x0 ;  /* 0x000000000000781c */ /* 0x000fc60003f0f008 */
[----:B------:R-:W-:-:S04]  /*37e0*/  UIADD3 UR4, UR6, -UR5, URZ ;  /* 0x8000000506047290 */ /* 0x000fc8000fffe03f */
[----:B------:R-:W-:-:S04]  /*37f0*/  ULEA.HI UR4, UR4, UR5, URZ, 0x1f ;  /* 0x0000000504047291 */ /* 0x000fc8000f8ff83f */
[----:B------:R-:W-:-:S04]  /*3800*/  USHF.R.U32.HI UR4, URZ, 0x2, UR4 ;  /* 0x000000023f047899 */ /* 0x000fc80008011604 */
[----:B------:R-:W-:-:S06]  /*3810*/  UIMAD UR4, UR4, -0x7, UR6 ;  /* 0xfffffff9040478a4 */ /* 0x000fcc000f8e0206 */
[----:B------:R-:W-:-:S04]  /*3820*/  IMAD.U32 R0, RZ, RZ, UR4 ;  /* 0x00000004ff007e24 */ /* 0x000fc8000f8e00ff */
[----:B------:R-:W-:-:S04]  /*3830*/  IMAD R0, R0, 0x8, R5 ;  /* 0x0000000800007824 */ /* 0x000fc800078e0205 */
[----:B------:R-:W-:-:S05]  /*3840*/  VIADD R0, R0, 0x38 ;  /* 0x0000003800007836 */ /* 0x000fca0000000000 */
[----:B------:R-:W-:-:S04]  /*3850*/  PRMT R0, RZ, 0x654, R0 ;  /* 0x00000654ff007816 */ /* 0x000fc80000000000 */
[----:B------:R1:W-:Y:S01]  /*3860*/  SYNCS.ARRIVE.TRANS64.RED.A1T0 RZ, [R0+URZ], RZ ;  /* 0x000000ff00ff79a7 */ /* 0x0003e2000810043f */
[----:B------:R-:W-:Y:S05]  /*3870*/  @P0 BRA `(.L_x_26) ;  /* 0x0000000000040947 */ /* 0x000fea0003800000 */
[----:B------:R-:W-:Y:S01]  /*3880*/  BPT.TRAP 0x1 ;  /* 0x000000040000795c */ /* 0x000fe20000300000 */
.L_x_26:
[----:B------:R-:W1:Y:S01]  /*3890*/  S2R R5, SR_TID.X ;  /* 0x0000000000057919 */ /* 0x000e620000002100 */
[----:B0-----:R-:W-:Y:S01]  /*38a0*/  IMAD.MOV.U32 R3, RZ, RZ, -0x2 ;  /* 0xfffffffeff037424 */ /* 0x001fe200078e00ff */
[----:B------:R-:W-:Y:S01]  /*38b0*/  ULDC UR7, c[0x0][0x288] ;  /* 0x0000a20000077ab9 */ /* 0x000fe20000000800 */
[----:B------:R-:W-:Y:S02]  /*38c0*/  UIMAD UR48, UR48, 0x70, URZ ;  /* 0x00000070303078a4 */ /* 0x000fe4000f8e023f */
[----:B------:R-:W-:Y:S02]  /*38d0*/  UIMAD.WIDE UR8, UR49, 0x180, URZ ;  /* 0x00000180310878a5 */ /* 0x000fe4000f8e023f */
[----:B------:R-:W-:Y:S02]  /*38e0*/  UIMAD UR49, UR49, 0x180, URZ ;  /* 0x00000180313178a4 */ /* 0x000fe4000f8e023f */
[----:B------:R-:W-:Y:S02]  /*38f0*/  UISETP.GE.AND UP0, UPT, UR48, UR7, UPT ;  /* 0x000000073000728c */ /* 0x000fe4000bf06270 */
[----:B------:R-:W-:Y:S01]  /*3900*/  IMAD.U32 R9, RZ, RZ, UR48 ;  /* 0x00000030ff097e24 */ /* 0x000fe2000f8e00ff */
[----:B------:R-:W-:Y:S01]  /*3910*/  UIADD3 UR44, UR46, UR44, URZ ;  /* 0x0000002c2e2c7290 */ /* 0x000fe2000fffe03f */
[----:B------:R-:W-:Y:S01]  /*3920*/  ULDC UR12, c[0x0][0x284] ;  /* 0x0000a100000c7ab9 */ /* 0x000fe20000000800 */
[----:B------:R-:W-:-:S02]  /*3930*/  USHF.R.S32.HI UR13, URZ, 0x1f, UR47 ;  /* 0x0000001f3f0d7899 */ /* 0x000fc4000801142f */
[----:B------:R-:W-:Y:S02]  /*3940*/  UISETP.GE.OR UP0, UPT, UR49, UR12, UP0 ;  /* 0x0000000c3100728c */ /* 0x000fe40008706670 */
[----:B------:R-:W-:Y:S02]  /*3950*/  UISETP.GT.U32.AND UP1, UPT, UR44, 0x6, UPT ;  /* 0x000000062c00788c */ /* 0x000fe4000bf24070 */
[----:B------:R-:W-:Y:S01]  /*3960*/  UIMAD.WIDE.U32 UR4, UR44, 0x24924925, URZ ;  /* 0x249249252c0478a5 */ /* 0x000fe2000f8e003f */
[----:B------:R-:W-:Y:S01]  /*3970*/  ULDC.64 UR10, c[0x0][0x5d0] ;  /* 0x00017400000a7ab9 */ /* 0x000fe20000000a00 */
[----:B------:R-:W-:Y:S01]  /*3980*/  UISETP.LT.U32.AND UP1, UPT, UR46, 0x7, UP1 ;  /* 0x000000072e00788c */ /* 0x000fe20008f21070 */
[----:B------:R-:W-:Y:S01]  /*3990*/  PLOP3.LUT P0, PT, PT, PT, UP0, 0x80, 0x0 ;  /* 0x000000000000781c */ /* 0x000fe20003f0f008 */
[----:B------:R-:W-:Y:S02]  /*39a0*/  UIADD3 UR4, UR44, -UR5, URZ ;  /* 0x800000052c047290 */ /* 0x000fe4000fffe03f */
[----:B------:R-:W-:-:S02]  /*39b0*/  UISETP.GE.U32.AND UP2, UPT, UR46, 0x7, UPT ;  /* 0x000000072e00788c */ /* 0x000fc4000bf46070 */
[----:B------:R-:W-:Y:S02]  /*39c0*/  UIMAD UR6, UR13, UR10, URZ ;  /* 0x0000000a0d0672a4 */ /* 0x000fe4000f8e023f */
[----:B------:R-:W-:Y:S01]  /*39d0*/  ULEA.HI UR4, UR4, UR5, URZ, 0x1f ;  /* 0x0000000504047291 */ /* 0x000fe2000f8ff83f */
[C---:B-1----:R-:W-:Y:S01]  /*39e0*/  LOP3.LUT R0, R5.reuse, 0x3, RZ, 0xc0, !PT ;  /* 0x0000000305007812 */ /* 0x042fe200078ec0ff */
[C---:B------:R-:W-:Y:S01]  /*39f0*/  IMAD.SHL.U32 R8, R5.reuse, 0x2, RZ ;  /* 0x0000000205087824 */ /* 0x040fe200078e00ff */
[----:B------:R-:W-:Y:S01]  /*3a00*/  LOP3.LUT R4, R5, 0x60, RZ, 0xc0, !PT ;  /* 0x0000006005047812 */ /* 0x000fe200078ec0ff */
[----:B------:R-:W-:Y:S02]  /*3a10*/  UIMAD UR6, UR47, UR11, UR6 ;  /* 0x0000000b2f0672a4 */ /* 0x000fe4000f8e0206 */
[----:B------:R-:W-:Y:S01]  /*3a20*/  IMAD R10, R0, R3, UR7 ;  /* 0x00000007000a7e24 */ /* 0x000fe2000f8e0203 */
[--C-:B------:R-:W-:Y:S01]  /*3a30*/  SHF.R.U32.HI R0, RZ, 0x7, R5.reuse ;  /* 0x00000007ff007819 */ /* 0x100fe20000011605 */
[----:B------:R-:W-:Y:S01]  /*3a40*/  USEL UR7, URZ, 0x1, !UP1 ;  /* 0x000000013f077887 */ /* 0x000fe2000c800000 */
[----:B------:R-:W-:Y:S01]  /*3a50*/  SHF.R.U32.HI R3, RZ, 0x2, R5 ;  /* 0x00000002ff037819 */ /* 0x000fe20000011605 */
[----:B------:R-:W-:Y:S01]  /*3a60*/  IMAD.U32 R5, RZ, RZ, UR10 ;  /* 0x0000000aff057e24 */ /* 0x000fe2000f8e00ff */
[----:B------:R-:W-:Y:S01]  /*3a70*/  LOP3.LUT R0, R0, 0x1, RZ, 0xc0, !PT ;  /* 0x0000000100007812 */ /* 0x000fe200078ec0ff */
[----:B------:R-:W-:Y:S01]  /*3a80*/  ULOP3.LUT UR45, UR45, UR7, URZ, 0x3c, !UPT ;  /* 0x000000072d2d7292 */ /* 0x000fe2000f8e3c3f */
[----:B------:R-:W-:Y:S01]  /*3a90*/  LOP3.LUT R3, R3, 0x7, RZ, 0xc0, !PT ;  /* 0x0000000703037812 */ /* 0x000fe200078ec0ff */
[----:B------:R-:W-:Y:S01]  /*3aa0*/  USHF.R.U32.HI UR4, URZ, 0x2, UR4 ;  /* 0x000000023f047899 */ /* 0x000fe20008011604 */
[----:B------:R-:W-:Y:S01]  /*3ab0*/  SHF.R.U32.HI R7, RZ, 0x1, R4 ;  /* 0x00000001ff077819 */ /* 0x000fe20000011604 */
[----:B------:R-:W-:Y:S01]  /*3ac0*/  IMAD.SHL.U32 R6, R0, 0x40, RZ ;  /* 0x0000004000067824 */ /* 0x000fe200078e00ff */
[----:B------:R-:W-:Y:S01]  /*3ad0*/  LOP3.LUT R8, R9, 0x6, R8, 0xf8, !PT ;  /* 0x0000000609087812 */ /* 0x000fe200078ef808 */
[----:B------:R-:W-:-:S02]  /*3ae0*/  @UP2 ULOP3.LUT UR45, UR45, 0x1, UR4, 0x78, !UPT ;  /* 0x000000012d2d2892 */ /* 0x000fc4000f8e7804 */
[----:B------:R-:W-:Y:S01]  /*3af0*/  UIMAD UR44, UR4, -0x7, UR44 ;  /* 0xfffffff9042c78a4 */ /* 0x000fe2000f8e022c */
[--C-:B------:R-:W-:Y:S02]  /*3b00*/  LOP3.LUT R6, R6, 0x40, R3.reuse, 0xe2, !PT ;  /* 0x0000004006067812 */ /* 0x100fe400078ee203 */
[----:B------:R-:W-:Y:S02]  /*3b10*/  IADD3 R3, RZ, -R7, -R3 ;  /* 0x80000007ff037210 */ /* 0x000fe40007ffe803 */
[----:B------:R-:W-:Y:S02]  /*3b20*/  SHF.R.S32.HI R9, RZ, 0x1f, R8 ;  /* 0x0000001fff097819 */ /* 0x000fe40000011408 */
[----:B------:R-:W-:Y:S01]  /*3b30*/  LOP3.LUT R201, R6, UR8, R7, 0xfe, !PT ;  /* 0x0000000806c97c12 */ /* 0x000fe2000f8efe07 */
[----:B------:R-:W-:Y:S02]  /*3b40*/  IMAD R3, R0, -0x40, R3 ;  /* 0xffffffc000037824 */ /* 0x000fe400078e0203 */
[----:B------:R-:W-:-:S02]  /*3b50*/  IMAD.U32 R0, RZ, RZ, UR12 ;  /* 0x0000000cff007e24 */ /* 0x000fc4000f8e00ff */
[----:B------:R-:W-:-:S03]  /*3b60*/  IMAD.WIDE.U32 R4, R5, UR47, R8 ;  /* 0x0000002f05047c25 */ /* 0x000fc6000f8e0008 */
[----:B------:R-:W-:Y:S01]  /*3b70*/  IADD3 R3, R0, -UR49, R3 ;  /* 0x8000003100037c10 */ /* 0x000fe2000fffe003 */
[----:B------:R-:W-:Y:S01]  /*3b80*/  VIADD R5, R5, UR6 ;  /* 0x0000000605057c36 */ /* 0x000fe20008000000 */
[----:B------:R-:W-:Y:S01]  /*3b90*/  UMOV UR49, 0xffffffff ;  /* 0xffffffff00317882 */ /* 0x000fe20000000000 */
[----:B------:R-:W-:Y:S01]  /*3ba0*/  VIADD R0, R10, -UR48 ;  /* 0x800000300a007c36 */ /* 0x000fe20008000000 */
[----:B------:R-:W-:Y:S06]  /*3bb0*/  @P0 BRA `(.L_x_28) ;  /* 0x0000009000c00947 */ /* 0x000fec0003800000 */
[----:B------:R-:W0:Y:S01]  /*3bc0*/  LDC.64 R214, c[0x0][0x5c8] ;  /* 0x00017200ffd67b82 */ /* 0x000e220000000a00 */
[----:B-----5:R-:W-:Y:S01]  /*3bd0*/  ISETP.NE.AND P0, PT, R19, RZ, PT ;  /* 0x000000ff1300720c */ /* 0x020fe20003f05270 */
[----:B------:R-:W-:Y:S01]  /*3be0*/  BSSY B0, `(.L_x_28) ;  /* 0x000092d000007945 */ /* 0x000fe20003800000 */
[----:B0-----:R-:W-:Y:S02]  /*3bf0*/  IMAD R10, R214, UR9, RZ ;  /* 0x00000009d60a7c24 */ /* 0x001fe4000f8e02ff */
[----:B------:R-:W-:-:S04]  /*3c00*/  IMAD.WIDE.U32 R6, R201, R214, R4 ;  /* 0x000000d6c9067225 */ /* 0x000fc800078e0004 */
[----:B------:R-:W-:-:S04]  /*3c10*/  IMAD R5, R201, R215, R10 ;  /* 0x000000d7c9057224 */ /* 0x000fc800078e020a */
[----:B------:R-:W-:Y:S01]  /*3c20*/  IMAD.IADD R194, R7, 0x1, R5 ;  /* 0x0000000107c27824 */ /* 0x000fe200078e0205 */
[----:B------:R-:W-:Y:S06]  /*3c30*/  @!P0 BRA `(.L_x_29) ;  /* 0x0000006000288947 */ /* 0x000fec0003800000 */
[----:B------:R-:W0:Y:S01]  /*3c40*/  LDC.64 R4, c[0x0][0x5b0] ;  /* 0x00016c00ff047b82 */ /* 0x000e220000000a00 */
[----:B------:R-:W-:Y:S01]  /*3c50*/  ULDC.64 UR6, c[0x0][0x5b8] ;  /* 0x00016e0000067ab9 */ /* 0x000fe20000000a00 */
[----:B------:R-:W-:Y:S01]  /*3c60*/  ISETP.GE.AND P0, PT, R3, 0x1, PT ;  /* 0x000000010300780c */ /* 0x000fe20003f06270 */
[----:B------:R-:W-:Y:S02]  /*3c70*/  UIMAD UR4, UR13, UR6, URZ ;  /* 0x000000060d0472a4 */ /* 0x000fe4000f8e023f */
[----:B------:R-:W-:Y:S01]  /*3c80*/  IMAD.U32 R11, RZ, RZ, UR6 ;  /* 0x00000006ff0b7e24 */ /* 0x000fe2000f8e00ff */
[----:B------:R-:W-:Y:S01]  /*3c90*/  IADD3 R199, P2, R201, 0x80, RZ ;  /* 0x00000080c9c77810 */ /* 0x000fe20007f5e0ff */
[----:B------:R-:W-:Y:S01]  /*3ca0*/  BSSY B1, `(.L_x_30) ;  /* 0x0000018000017945 */ /* 0x000fe20003800000 */
[----:B------:R-:W-:Y:S01]  /*3cb0*/  UIMAD UR4, UR47, UR7, UR4 ;  /* 0x000000072f0472a4 */ /* 0x000fe2000f8e0204 */
[----:B------:R-:W1:Y:S01]  /*3cc0*/  LDC.64 R192, c[0x0][0x5a8] ;  /* 0x00016a00ffc07b82 */ /* 0x000e620000000a00 */
[----:B------:R-:W-:Y:S01]  /*3cd0*/  IMAD.WIDE.U32 R8, R11, UR47, R8 ;  /* 0x0000002f0b087c25 */ /* 0x000fe2000f8e0008 */
[----:B------:R-:W-:-:S02]  /*3ce0*/  ISETP.LT.OR P1, PT, R0, 0x1, !P0 ;  /* 0x000000010000780c */ /* 0x000fc40004721670 */
[----:B------:R-:W-:Y:S01]  /*3cf0*/  IADD3 R220, P3, R201, 0x100, RZ ;  /* 0x00000100c9dc7810 */ /* 0x000fe20007f7e0ff */
[----:B------:R-:W-:Y:S02]  /*3d00*/  VIADD R21, R9, UR4 ;  /* 0x0000000409157c36 */ /* 0x000fe40008000000 */
[----:B------:R-:W-:Y:S02]  /*3d10*/  IMAD.MOV.U32 R20, RZ, RZ, R8 ;  /* 0x000000ffff147224 */ /* 0x000fe400078e0008 */
[----:B------:R-:W-:Y:S02]  /*3d20*/  IMAD.X R13, RZ, RZ, UR9, P2 ;  /* 0x00000009ff0d7e24 */ /* 0x000fe400090e06ff */
[----:B------:R-:W-:Y:S01]  /*3d30*/  IMAD.X R221, RZ, RZ, UR9, P3 ;  /* 0x00000009ffdd7e24 */ /* 0x000fe200098e06ff */
[----:B------:R-:W-:Y:S01]  /*3d40*/  ISETP.GE.AND P3, PT, R3, 0x89, PT ;  /* 0x000000890300780c */ /* 0x000fe20003f66270 */
[C---:B0-----:R-:W-:Y:S01]  /*3d50*/  IMAD R12, R4.reuse, UR9, RZ ;  /* 0x00000009040c7c24 */ /* 0x041fe2000f8e02ff */
[----:B------:R-:W-:Y:S01]  /*3d60*/  SHF.L.U64.HI R197, R4, 0x3, R5 ;  /* 0x0000000304c57819 */ /* 0x000fe20000010205 */
[----:B------:R-:W-:-:S04]  /*3d70*/  IMAD.WIDE.U32 R10, R201, R4, R20 ;  /* 0x00000004c90a7225 */ /* 0x000fc800078e0014 */
[----:B------:R-:W-:Y:S02]  /*3d80*/  IMAD R195, R201, R5, R12 ;  /* 0x00000005c9c37224 */ /* 0x000fe400078e020c */
[----:B------:R-:W-:Y:S01]  /*3d90*/  IMAD.SHL.U32 R196, R4, 0x8, RZ ;  /* 0x0000000804c47824 */ /* 0x000fe200078e00ff */
[----:B-1----:R-:W-:Y:S01]  /*3da0*/  IADD3 R14, P2, R10, R192, RZ ;  /* 0x000000c00a0e7210 */ /* 0x002fe20007f5e0ff */
[-C--:B------:R-:W-:Y:S02]  /*3db0*/  IMAD R198, R13, R4.reuse, RZ ;  /* 0x000000040dc67224 */ /* 0x080fe400078e02ff */
[-C--:B------:R-:W-:Y:S01]  /*3dc0*/  IMAD R221, R221, R4.reuse, RZ ;  /* 0x00000004dddd7224 */ /* 0x080fe200078e02ff */
[----:B------:R-:W-:Y:S01]  /*3dd0*/  IADD3.X R15, R193, R11, R195, P2, !PT ;  /* 0x0000000bc10f7210 */ /* 0x000fe200017fe4c3 */
[----:B------:R-:W-:Y:S02]  /*3de0*/  IMAD R198, R199, R5, R198 ;  /* 0x00000005c7c67224 */ /* 0x000fe400078e02c6 */
[----:B------:R-:W-:Y:S01]  /*3df0*/  IMAD.WIDE.U32 R12, R201, R4, R196 ;  /* 0x00000004c90c7225 */ /* 0x000fe200078e00c4 */
[----:B------:R-:W-:Y:S06]  /*3e00*/  @P1 BRA `(.L_x_31) ;  /* 0x0000000000041947 */ /* 0x000fec0003800000 */
[----:B------:R0:W5:Y:S02]  /*3e10*/  LDG.E.U8 R22, desc[UR50][R14.64] ;  /* 0x000000320e167981 */ /* 0x000164000c1e1100 */
.L_x_31:
[----:B------:R-:W-:Y:S05]  /*3e20*/  BSYNC B1 ;  /* 0x0000000000017941 */ /* 0x000fea0003800000 */
.L_x_30:
[----:B------:R-:W-:Y:S01]  /*3e30*/  ULDC.64 UR4, c[0x0][0x5c0] ;  /* 0x0001700000047ab9 */ /* 0x000fe20000000a00 */
[----:B------:R-:W-:Y:S01]  /*3e40*/  ISETP.LT.OR P2, PT, R0, 0x1, !P3 ;  /* 0x000000010000780c */ /* 0x000fe20005f41670 */
[----:B------:R-:W-:Y:S01]  /*3e50*/  IMAD R221, R220, R5, R221 ;  /* 0x00000005dcdd7224 */ /* 0x000fe200078e02dd */
[----:B------:R-:W-:Y:S01]  /*3e60*/  IADD3 R6, P6, R6, UR4, RZ ;  /* 0x0000000406067c10 */ /* 0x000fe2000ffde0ff */
[----:B------:R-:W-:Y:S01]  /*3e70*/  IMAD.IADD R5, R195, 0x1, R13 ;  /* 0x00000001c3057824 */ /* 0x000fe200078e020d */
[----:B------:R-:W-:Y:S01]  /*3e80*/  IADD3 R12, P4, P5, R8, R192, R12 ;  /* 0x000000c0080c7210 */ /* 0x000fe20007d9e00c */
[----:B------:R-:W-:Y:S01]  /*3e90*/  IMAD.WIDE.U32 R10, R199, R4, R196 ;  /* 0x00000004c70a7225 */ /* 0x000fe200078e00c4 */
[----:B------:R-:W-:Y:S01]  /*3ea0*/  IADD3.X R7, R194, UR5, RZ, P6, !PT ;  /* 0x00000005c2077c10 */ /* 0x000fe2000b7fe4ff */
[----:B------:R-:W-:Y:S01]  /*3eb0*/  BSSY B1, `(.L_x_32) ;  /* 0x0000020000017945 */ /* 0x000fe20003800000 */
[----:B------:R-:W-:Y:S01]  /*3ec0*/  ISETP.LT.OR P6, PT, R0, 0x2, !P3 ;  /* 0x000000020000780c */ /* 0x000fe20005fc1670 */
[----:B------:R-:W-:Y:S01]  /*3ed0*/  IMAD.IADD R9, R198, 0x1, R11 ;  /* 0x00000001c6097824 */ /* 0x000fe200078e020b */
[CC--:B------:R-:W-:Y:S01]  /*3ee0*/  IADD3.X R13, R21.reuse, R193.reuse, R5, P4, P5 ;  /* 0x000000c1150d7210 */ /* 0x0c0fe200027ea405 */
[----:B------:R-:W-:Y:S01]  /*3ef0*/  IMAD.U32 R195, RZ, RZ, UR41 ;  /* 0x00000029ffc37e24 */ /* 0x000fe2000f8e00ff */
[----:B------:R-:W-:Y:S01]  /*3f00*/  IADD3 R10, P4, P5, R8, R192, R10 ;  /* 0x000000c0080a7210 */ /* 0x000fe20007d9e00a */
[----:B------:R-:W-:Y:S01]  /*3f10*/  IMAD.U32 R203, RZ, RZ, UR40 ;  /* 0x00000028ffcb7e24 */ /* 0x000fe2000f8e00ff */
[----:B-----5:R-:W-:Y:S01]  /*3f20*/  LOP3.LUT R5, R22, 0xffff, RZ, 0xc0, !PT ;  /* 0x0000ffff16057812 */ /* 0x020fe200078ec0ff */
[----:B------:R-:W-:Y:S01]  /*3f30*/  IMAD.U32 R205, RZ, RZ, UR41 ;  /* 0x00000029ffcd7e24 */ /* 0x000fe2000f8e00ff */
[----:B------:R-:W-:Y:S01]  /*3f40*/  IADD3.X R11, R21, R193, R9, P4, P5 ;  /* 0x000000c1150b7210 */ /* 0x000fe200027ea409 */
[----:B------:R-:W-:Y:S01]  /*3f50*/  IMAD.U32 R207, RZ, RZ, UR40 ;  /* 0x00000028ffcf7e24 */ /* 0x000fe2000f8e00ff */
[----:B------:R-:W-:Y:S01]  /*3f60*/  @!P2 IADD3 R194, P4, P5, R195, UR39, R6 ;  /* 0x00000027c3c2ac10 */ /* 0x000fe2000fd9e006 */
[----:B------:R-:W-:Y:S01]  /*3f70*/  IMAD.WIDE.U32 R200, R220, R4, R196 ;  /* 0x00000004dcc87225 */ /* 0x000fe200078e00c4 */
[----:B------:R-:W-:-:S02]  /*3f80*/  PRMT R202, R5, 0x8880, RZ ;  /* 0x0000888005ca7816 */ /* 0x000fc400000000ff */
[----:B------:R-:W-:Y:S01]  /*3f90*/  @!P2 IADD3.X R195, R203, UR38, R7, P4, P5 ;  /* 0x00000026cbc3ac10 */ /* 0x000fe2000a7ea407 */
[----:B------:R-:W-:Y:S01]  /*3fa0*/  IMAD.IADD R9, R221, 0x1, R201 ;  /* 0x00000001dd097824 */ /* 0x000fe200078e02c9 */
[----:B------:R-:W-:Y:S01]  /*3fb0*/  @!P6 IADD3 R196, P4, P5, R205, UR39, R6 ;  /* 0x00000027cdc4ec10 */ /* 0x000fe2000fd9e006 */
[----:B------:R-:W-:Y:S01]  /*3fc0*/  IMAD R5, R202, R19, RZ ;  /* 0x00000013ca057224 */ /* 0x000fe200078e02ff */
[----:B------:R-:W-:Y:S02]  /*3fd0*/  LOP3.LUT R16, R16, 0xfffffffe, RZ, 0xc0, !PT ;  /* 0xfffffffe10107812 */ /* 0x000fe400078ec0ff */
[----:B------:R-:W-:Y:S01]  /*3fe0*/  @!P6 IADD3.X R197, R207, UR38, R7, P4, P5 ;  /* 0x00000026cfc5ec10 */ /* 0x000fe2000a7ea407 */
[----:B------:R-:W-:Y:S01]  /*3ff0*/  @!P1 IMAD R201, R184, R18, R5 ;  /* 0x00000012b8c99224 */ /* 0x000fe200078e0205 */
[----:B------:R-:W-:Y:S02]  /*4000*/  IADD3 R8, P4, P5, R8, R192, R200 ;  /* 0x000000c008087210 */ /* 0x000fe40007d9e0c8 */
[----:B------:R-:W-:-:S02]  /*4010*/  @P6 LOP3.LUT R16, R16, 0x1, RZ, 0xfc, !PT ;  /* 0x0000000110106812 */ /* 0x000fc400078efcff */
[----:B------:R-:W-:Y:S01]  /*4020*/  IADD3.X R9, R21, R193, R9, P4, P5 ;  /* 0x000000c115097210 */ /* 0x000fe200027ea409 */
[----:B------:R1:W-:Y:S01]  /*4030*/  @!P1 STG.E.U8 desc[UR50][R6.64], R201 ;  /* 0x000000c906009986 */ /* 0x0003e2000c101132 */
[----:B------:R-:W-:Y:S02]  /*4040*/  ISETP.LT.OR P4, PT, R0, 0x2, !P0 ;  /* 0x000000020000780c */ /* 0x000fe40004781670 */
[----:B------:R-:W-:-:S04]  /*4050*/  ISETP.GE.AND P5, PT, R3, 0x9, PT ;  /* 0x000000090300780c */ /* 0x000fc80003fa6270 */
[----:B------:R-:W-:-:S07]  /*4060*/  ISETP.LT.OR P1, PT, R0, 0x1, !P5 ;  /* 0x000000010000780c */ /* 0x000fce0006f21670 */
[----:B-1----:R-:W-:Y:S06]  /*4070*/  @P4 BRA `(.L_x_33) ;  /* 0x00000000000c4947 */ /* 0x002fec0003800000 */
[----:B------:R-:W2:Y:S02]  /*4080*/  LDG.E.U8 R22, desc[UR50][R14.64+0x1] ;  /* 0x000001320e167981 */ /* 0x000ea4000c1e1100 */
[----:B--2---:R-:W-:-:S05]  /*4090*/  PRMT R184, R22, 0x8880, RZ ;  /* 0x0000888016b87816 */ /* 0x004fca00000000ff */
[----:B------:R-:W-:-:S07]  /*40a0*/  IMAD R5, R184, R19, RZ ;  /* 0x00000013b8057224 */ /* 0x000fce00078e02ff */
.L_x_33:
[----:B------:R-:W-:Y:S05]  /*40b0*/  BSYNC B1 ;  /* 0x0000000000017941 */ /* 0x000fea0003800000 */
.L_x_32:
[----:B------:R-:W-:Y:S01]  /*40c0*/  @!P4 IMAD R201, R185, R18, R5 ;  /* 0x00000012b9c9c224 */ /* 0x000fe200078e0205 */
[----:B------:R-:W-:Y:S04]  /*40d0*/  BSSY B1, `(.L_x_34) ;  /* 0x0000009000017945 */ /* 0x000fe80003800000 */
[----:B------:R1:W-:Y:S01]  /*40e0*/  @!P4 STG.E.U8 desc[UR50][R6.64+0x1], R201 ;  /* 0x000001c90600c986 */ /* 0x0003e2000c101132 */
[----:B------:R-:W-:-:S04]  /*40f0*/  @!P1 IADD3 R184, P4, R6, UR41, RZ ;  /* 0x0000002906b89c10 */ /* 0x000fc8000ff9e0ff */
[----:B------:R-:W-:Y:S02]  /*4100*/  @!P1 IADD3.X R185, R7, UR40, RZ, P4, !PT ;  /* 0x0000002807b99c10 */ /* 0x000fe4000a7fe4ff */
[----:B------:R-:W-:Y:S01]  /*4110*/  ISETP.LT.OR P4, PT, R0, 0x2, !P5 ;  /* 0x000000020000780c */ /* 0x000fe20006f81670 */
[----:B------:R-:W-:-:S12]  /*4120*/  @P1 BRA `(.L_x_35) ;  /* 0x00000000000c1947 */ /* 0x000fd80003800000 */
[----:B------:R-:W2:Y:S02]  /*4130*/  LDG.E.U8 R22, desc[UR50][R12.64] ;  /* 0x000000320c167981 */ /* 0x000ea4000c1e1100 */
[----:B--2---:R-:W-:-:S05]  /*4140*/  PRMT R200, R22, 0x8880, RZ ;  /* 0x0000888016c87816 */ /* 0x004fca00000000ff */
[----:B------:R-:W-:-:S07]  /*4150*/  IMAD R5, R200, R19, RZ ;  /* 0x00000013c8057224 */ /* 0x000fce00078e02ff */
.L_x_35:
[----:B------:R-:W-:Y:S05]  /*4160*/  BSYNC B1 ;  /* 0x0000000000017941 */ /* 0x000fea0003800000 */
.L_x_34:
[----:B------:R-:W-:Y:S01]  /*4170*/  @!P1 IMAD R203, R186, R18, R5 ;  /* 0x00000012bacb9224 */ /* 0x000fe200078e0205 */
[----:B------:R-:W-:Y:S04]  /*4180*/  BSSY B1, `(.L_x_36) ;  /* 0x0000009000017945 */ /* 0x000fe80003800000 */
[----:B------:R2:W-:Y:S01]  /*4190*/  @!P1 STG.E.U8 desc[UR50][R184.64], R203 ;  /* 0x000000cbb8009986 */ /* 0x0005e2000c101132 */
[----:B------:R-:W-:-:S04]  /*41a0*/  @!P4 IADD3 R200, P1, R6, UR41, RZ ;  /* 0x0000002906c8cc10 */ /* 0x000fc8000ff3e0ff */
[----:B-1----:R-:W-:Y:S02]  /*41b0*/  @!P4 IADD3.X R201, R7, UR40, RZ, P1, !PT ;  /* 0x0000002807c9cc10 */ /* 0x002fe40008ffe4ff */
[----:B------:R-:W-:Y:S01]  /*41c0*/  ISETP.LT.OR P1, PT, R0, 0x9, !P0 ;  /* 0x000000090000780c */ /* 0x000fe20004721670 */
[----:B------:R-:W-:-:S12]  /*41d0*/  @P4 BRA `(.L_x_37) ;  /* 0x00000000000c4947 */ /* 0x000fd80003800000 */
[----:B------:R-:W2:Y:S02]  /*41e0*/  LDG.E.U8 R22, desc[UR50][R12.64+0x1] ;  /* 0x000001320c167981 */ /* 0x000ea4000c1e1100 */
[----:B--2---:R-:W-:-:S05]  /*41f0*/  PRMT R184, R22, 0x8880, RZ ;  /* 0x0000888016b87816 */ /* 0x004fca00000000ff */
[----:B------:R-:W-:-:S07]  /*4200*/  IMAD R5, R184, R19, RZ ;  /* 0x00000013b8057224 */ /* 0x000fce00078e02ff */
.L_x_37:
[----:B------:R-:W-:Y:S05]  /*4210*/  BSYNC B1 ;  /* 0x0000000000017941 */ /* 0x000fea0003800000 */
.L_x_36:
[----:B------:R-:W-:Y:S01]  /*4220*/  @!P4 IMAD R187, R187, R18, R5 ;  /* 0x00000012bbbbc224 */ /* 0x000fe200078e0205 */
[----:B------:R-:W-:Y:S04]  /*4230*/  BSSY B1, `(.L_x_38) ;  /* 0x0000006000017945 */ /* 0x000fe80003800000 */
[----:B------:R1:W-:Y:S01]  /*4240*/  @!P4 STG.E.U8 desc[UR50][R200.64+0x1], R187 ;  /* 0x000001bbc800c986 */ /* 0x0003e2000c101132 */
[----:B------:R-:W-:Y:S05]  /*4250*/  @P1 BRA `(.L_x_39) ;  /* 0x00000000000c1947 */ /* 0x000fea0003800000 */
[----:B------:R-:W2:Y:S02]  /*4260*/  LDG.E.U8 R22, desc[UR50][R14.64+0x8] ;  /* 0x000008320e167981 */ /* 0x000ea4000c1e1100 */
[----:B--2---:R-:W-:-:S05]  /*4270*/  PRMT R184, R22, 0x8880, RZ ;  /* 0x0000888016b87816 */ /* 0x004fca00000000ff */
[----:B------:R-:W-:-:S07]  /*4280*/  IMAD R5, R184, R19, RZ ;  /* 0x00000013b8057224 */ /* 0x000fce00078e02ff */
.L_x_39:
[----:B------:R-:W-:Y:S05]  /*4290*/  BSYNC B1 ;  /* 0x0000000000017941 */ /* 0x000fea0003800000 */
.L_x_38:
[----:B------:R-:W-:Y:S01]  /*42a0*/  ISETP.LT.OR P4, PT, R0, 0xa, !P0 ;  /* 0x0000000a0000780c */ /* 0x000fe20004781670 */
[----:B--2---:R-:W-:Y:S01]  /*42b0*/  @!P1 IMAD R185, R188, R18, R5 ;  /* 0x00000012bcb99224 */ /* 0x004fe200078e0205 */
[----:B------:R-:W-:Y:S04]  /*42c0*/  BSSY B1, `(.L_x_40) ;  /* 0x0000007000017945 */ /* 0x000fe80003800000 */
[----:B------:R2:W-:Y:S01]  /*42d0*/  @!P1 STG.E.U8 desc[UR50][R6.64+0x8], R185 ;  /* 0x000008b906009986 */ /* 0x0005e2000c101132 */
[----:B------:R-:W-:-:S06]  /*42e0*/  ISETP.LT.OR P1, PT, R0, 0x9, !P5 ;  /* 0x000000090000780c */ /* 0x000fcc0006f21670 */
[----:B------:R-:W-:Y:S07]  /*42f0*/  @P4 BRA `(.L_x_41) ;  /* 0x00000000000c4947 */ /* 0x000fee0003800000 */
[----:B------:R-:W3:Y:S02]  /*4300*/  LDG.E.U8 R22, desc[UR50][R14.64+0x9] ;  /* 0x000009320e167981 */ /* 0x000ee4000c1e1100 */
[----:B---3--:R-:W-:-:S05]  /*4310*/  PRMT R184, R22, 0x8880, RZ ;  /* 0x0000888016b87816 */ /* 0x008fca00000000ff */
[----:B------:R-:W-:-:S07]  /*4320*/  IMAD R5, R184, R19, RZ ;  /* 0x00000013b8057224 */ /* 0x000fce00078e02ff */
.L_x_41:
[----:B------:R-:W-:Y:S05]  /*4330*/  BSYNC B1 ;  /* 0x0000000000017941 */ /* 0x000fea0003800000 */
.L_x_40:
[----:B------:R-:W-:Y:S01]  /*4340*/  @!P4 IMAD R189, R189, R18, R5 ;  /* 0x00000012bdbdc224 */ /* 0x000fe200078e0205 */
[----:B------:R-:W-:Y:S04]  /*4350*/  BSSY B1, `(.L_x_42) ;  /* 0x0000009000017945 */ /* 0x000fe80003800000 */
[----:B------:R3:W-:Y:S01]  /*4360*/  @!P4 STG.E.U8 desc[UR50][R6.64+0x9], R189 ;  /* 0x000009bd0600c986 */ /* 0x0007e2000c101132 */
[----:B------:R-:W-:-:S04]  /*4370*/  @!P1 IADD3 R184, P4, R6, UR41, RZ ;  /* 0x0000002906b89c10 */ /* 0x000fc8000ff9e0ff */
[----:B--2---:R-:W-:Y:S02]  /*4380*/  @!P1 IADD3.X R185, R7, UR40, RZ, P4, !PT ;  /* 0x0000002807b99c10 */ /* 0x004fe4000a7fe4ff */
[----:B------:R-:W-:Y:S01]  /*4390*/  ISETP.LT.OR P4, PT, R0, 0xa, !P5 ;  /* 0x0000000a0000780c */ /* 0x000fe20006f81670 */
[----:B------:R-:W-:-:S12]  /*43a0*/  @P1 BRA `(.L_x_43) ;  /* 0x00000000000c1947 */ /* 0x000fd80003800000 */
[----:B------:R-:W2:Y:S02]  /*43b0*/  LDG.E.U8 R22, desc[UR50][R12.64+0x8] ;  /* 0x000008320c167981 */ /* 0x000ea4000c1e1100 */
[----:B--2---:R-:W-:-:S05]  /*43c0*/  PRMT R186, R22, 0x8880, RZ ;  /* 0x0000888016ba7816 */ /* 0x004fca00000000ff */
[----:B------:R-:W-:-:S07]  /*43d0*/  IMAD R5, R186, R19, RZ ;  /* 0x00000013ba057224 */ /* 0x000fce00078e02ff */
.L_x_43:
[----:B------:R-:W-:Y:S05]  /*43e0*/  BSYNC B1 ;  /* 0x0000000000017941 */ /* 0x000fea0003800000 */
.L_x_42:
[----:B-1----:R-:W-:Y:S01]  /*43f0*/  @!P1 IMAD R187, R190, R18, R5 ;  /* 0x00000012bebb9224 */ /* 0x002fe200078e0205 */
[----:B------:R-:W-:Y:S04]  /*4400*/  BSSY B1, `(.L_x_44) ;  /* 0x0000008000017945 */ /* 0x000fe80003800000 */
[----:B------:R1:W-:Y:S01]  /*4410*/  @!P1 STG.E.U8 desc[UR50][R184.64+0x8], R187 ;  /* 0x000008bbb8009986 */ /* 0x0003e2000c101132 */
[----:B------:R-:W-:-:S04]  /*4420*/  @!P4 IADD3 R188, P1, R6, UR41, RZ ;  /* 0x0000002906bccc10 */ /* 0x000fc8000ff3e0ff */
[----:B---3--:R-:W-:Y:S01]  /*4430*/  @!P4 IADD3.X R189, R7, UR40, RZ, P1, !PT ;  /* 0x0000002807bdcc10 */ /* 0x008fe20008ffe4ff */
[----:B------:R-:W-:Y:S08]  /*4440*/  @P4 BRA `(.L_x_45) ;  /* 0x00000000000c4947 */ /* 0x000ff00003800000 */
[----:B------:R-:W1:Y:S02]  /*4450*/  LDG.E.U8 R22, desc[UR50][R12.64+0x9] ;  /* 0x000009320c167981 */ /* 0x000e64000c1e1100 */
[----:B-1----:R-:W-:-:S05]  /*4460*/  PRMT R184, R22, 0x8880, RZ ;  /* 0x0000888016b87816 */ /* 0x002fca00000000ff */
[----:B------:R-:W-:-:S07]  /*4470*/  IMAD R5, R184, R19, RZ ;  /* 0x00000013b8057224 */ /* 0x000fce00078e02ff */
.L_x_45:
[----:B------:R-:W-:Y:S05]  /*4480*/  BSYNC B1 ;  /* 0x0000000000017941 */ /* 0x000fea0003800000 */
.L_x_44:
[----:B------:R-:W-:Y:S01]  /*4490*/  @!P4 IMAD R191, R191, R18, R5 ;  /* 0x00000012bfbfc224 */ /* 0x000fe200078e0205 */
[----:B------:R-:W-:Y:S01]  /*44a0*/  BSSY B1, `(.L_x_46) ;  /* 0x000000d000017945 */ /* 0x000fe20003800000 */
[----:B-1----:R-:W-:-:S03]  /*44b0*/  IMAD.WIDE.U32 R184, R199, R4, R20 ;  /* 0x00000004c7b87225 */ /* 0x002fc600078e0014 */
[----:B------:R1:W-:Y:S01]  /*44c0*/  @!P4 STG.E.U8 desc[UR50][R188.64+0x9], R191 ;  /* 0x000009bfbc00c986 */ /* 0x0003e2000c101132 */
[----:B------:R-:W-:Y:S02]  /*44d0*/  ISETP.GE.AND P4, PT, R3, 0x81, PT ;  /* 0x000000810300780c */ /* 0x000fe40003f86270 */
[----:B------:R-:W-:-:S04]  /*44e0*/  IADD3 R184, P1, R184, R192, RZ ;  /* 0x000000c0b8b87210 */ /* 0x000fc80007f3e0ff */
[----:B------:R-:W-:Y:S02]  /*44f0*/  IADD3.X R185, R193, R185, R198, P1, !PT ;  /* 0x000000b9c1b97210 */ /* 0x000fe40000ffe4c6 */
[----:B------:R-:W-:-:S13]  /*4500*/  ISETP.LT.OR P1, PT, R0, 0x1, !P4 ;  /* 0x000000010000780c */ /* 0x000fda0006721670 */
[----:B------:R-:W-:-:S04]  /*4510*/  @!P1 IADD3 R186, P6, R6, UR39, RZ ;  /* 0x0000002706ba9c10 */ /* 0x000fc8000ffde0ff */
[----:B------:R-:W-:Y:S01]  /*4520*/  @!P1 IADD3.X R187, R7, UR38, RZ, P6, !PT ;  /* 0x0000002607bb9c10 */ /* 0x000fe2000b7fe4ff */
[----:B-1----:R-:W-:Y:S08]  /*4530*/  @P1 BRA `(.L_x_47) ;  /* 0x00000000000c1947 */ /* 0x002ff00003800000 */
[----:B------:R-:W2:Y:S02]  /*4540*/  LDG.E.U8 R22, desc[UR50][R184.64] ;  /* 0x00000032b8167981 */ /* 0x000ea4000c1e1100 */
[----:B--2---:R-:W-:-:S05]  /*4550*/  PRMT R188, R22, 0x8880, RZ ;  /* 0x0000888016bc7816 */ /* 0x004fca00000000ff */
[----:B------:R-:W-:-:S07]  /*4560*/  IMAD R5, R188, R19, RZ ;  /* 0x00000013bc057224 */ /* 0x000fce00078e02ff */
.L_x_47:
[----:B------:R-:W-:Y:S05]  /*4570*/  BSYNC B1 ;  /* 0x0000000000017941 */ /* 0x000fea0003800000 */
.L_x_46:
[----:B------:R-:W-:Y:S01]  /*4580*/  @!P1 IMAD R191, R176, R18, R5 ;  /* 0x00000012b0bf9224 */ /* 0x000fe200078e0205 */
[----:B------:R-:W-:Y:S01]  /*4590*/  ISETP.LT.OR P6, PT, R0, 0x2, !P4 ;  /* 0x000000020000780c */ /* 0x000fe200067c1670 */
[----:B------:R-:W-:Y:S01]  /*45a0*/  BSSY B1, `(.L_x_48) ;  /* 0x000000a000017945 */ /* 0x000fe20003800000 */
[----:B------:R-:W-:Y:S02]  /*45b0*/  P2R R190, PR, RZ, 0x1 ;  /* 0x00000001ffbe7803 */ /* 0x000fe40000000000 */
[----:B------:R1:W-:Y:S09]  /*45c0*/  @!P1 STG.E.U8 desc[UR50][R186.64], R191 ;  /* 0x000000bfba009986 */ /* 0x0003f2000c101132 */
[----:B------:R-:W-:-:S04]  /*45d0*/  @!P6 IADD3 R188, P0, R6, UR39, RZ ;  /* 0x0000002706bcec10 */ /* 0x000fc8000ff1e0ff */
[----:B------:R-:W-:Y:S02]  /*45e0*/  @!P6 IADD3.X R189, R7, UR38, RZ, P0, !PT ;  /* 0x0000002607bdec10 */ /* 0x000fe400087fe4ff */
[----:B------:R-:W-:Y:S01]  /*45f0*/  ISETP.NE.AND P0, PT, R190, RZ, PT ;  /* 0x000000ffbe00720c */ /* 0x000fe20003f05270 */
[----:B-1----:R-:W-:-:S12]  /*4600*/  @P6 BRA `(.L_x_49) ;  /* 0x00000000000c6947 */ /* 0x002fd80003800000 */
[----:B------:R-:W2:Y:S02]  /*4610*/  LDG.E.U8 R22, desc[UR50][R184.64+0x1] ;  /* 0x00000132b8167981 */ /* 0x000ea4000c1e1100 */
[----:B--2---:R-:W-:-:S05]  /*4620*/  PRMT R176, R22, 0x8880, RZ ;  /* 0x0000888016b07816 */ /* 0x004fca00000000ff */
[----:B------:R-:W-:-:S07]  /*4630*/  IMAD R5, R176, R19, RZ ;  /* 0x00000013b0057224 */ /* 0x000fce00078e02ff */
.L_x_49:
[----:B------:R-:W-:Y:S05]  /*4640*/  BSYNC B1 ;  /* 0x0000000000017941 */ /* 0x000fea0003800000 */
.L_x_48:
[----:B------:R-:W-:Y:S01]  /*4650*/  @!P6 IMAD R177, R177, R18, R5 ;  /* 0x00000012b1b1e224 */ /* 0x000fe200078e0205 */
[----:B------:R-:W-:Y:S01]  /*4660*/  BSSY B1, `(.L_x_50) ;  /* 0x0000009000017945 */ /* 0x000fe20003800000 */
[----:B------:R-:W-:Y:S01]  /*4670*/  ISETP.GE.AND P1, PT, R3, 0x109, PT ;  /* 0x000001090300780c */ /* 0x000fe20003f26270 */
[----:B------:R-:W-:Y:S02]  /*4680*/  IMAD.U32 R187, RZ, RZ, UR41 ;  /* 0x00000029ffbb7e24 */ /* 0x000fe4000f8e00ff */
[----:B------:R1:W-:Y:S01]  /*4690*/  @!P6 STG.E.U8 desc[UR50][R188.64+0x1], R177 ;  /* 0x000001b1bc00e986 */ /* 0x0003e2000c101132 */
[----:B------:R-:W-:Y:S01]  /*46a0*/  IMAD.U32 R191, RZ, RZ, UR40 ;  /* 0x00000028ffbf7e24 */ /* 0x000fe2000f8e00ff */
[----:B------:R-:W-:Y:S08]  /*46b0*/  @P2 BRA `(.L_x_51) ;  /* 0x00000000000c2947 */ /* 0x000ff00003800000 */
[----:B------:R-:W2:Y:S02]  /*46c0*/  LDG.E.U8 R22, desc[UR50][R10.64] ;  /* 0x000000320a167981 */ /* 0x000ea4000c1e1100 */
[----:B--2---:R-:W-:-:S05]  /*46d0*/  PRMT R176, R22, 0x8880, RZ ;  /* 0x0000888016b07816 */ /* 0x004fca00000000ff */
[----:B------:R-:W-:-:S07]  /*46e0*/  IMAD R5, R176, R19, RZ ;  /* 0x00000013b0057224 */ /* 0x000fce00078e02ff */
.L_x_51:
[----:B------:R-:W-:Y:S05]  /*46f0*/  BSYNC B1 ;  /* 0x0000000000017941 */ /* 0x000fea0003800000 */
.L_x_50:
[----:B------:R-:W-:Y:S01]  /*4700*/  P2R R186, PR, RZ, 0x8 ;  /* 0x00000008ffba7803 */ /* 0x000fe20000000000 */
[----:B------:R-:W-:Y:S01]  /*4710*/  BSSY B1, `(.L_x_52) ;  /* 0x0000010000017945 */ /* 0x000fe20003800000 */
[----:B------:R-:W-:Y:S02]  /*4720*/  ISETP.LT.OR P3, PT, R0, 0x1, !P1 ;  /* 0x000000010000780c */ /* 0x000fe40004f61670 */
[----:B-1----:R-:W-:Y:S02]  /*4730*/  P2R R188, PR, RZ, 0x1 ;  /* 0x00000001ffbc7803 */ /* 0x002fe40000000000 */
[----:B------:R-:W-:-:S09]  /*4740*/  LOP3.LUT R16, R16, 0xfffffffd, RZ, 0xc0, !PT ;  /* 0xfffffffd10107812 */ /* 0x000fd200078ec0ff */
[----:B------:R-:W-:Y:S01]  /*4750*/  @!P3 IADD3 R176, P0, P6, R187, UR43, R6 ;  /* 0x0000002bbbb0bc10 */ /* 0x000fe2000fe1e006 */
[----:B------:R-:W-:Y:S01]  /*4760*/  @!P2 IMAD R187, R178, R18, R5 ;  /* 0x00000012b2bba224 */ /* 0x000fe200078e0205 */
[----:B------:R-:W-:Y:S02]  /*4770*/  @P3 LOP3.LUT R16, R16, 0x2, RZ, 0xfc, !PT ;  /* 0x0000000210103812 */ /* 0x000fe400078efcff */
[----:B------:R-:W-:Y:S02]  /*4780*/  @!P3 IADD3.X R177, R191, UR42, R7, P0, P6 ;  /* 0x0000002abfb1bc10 */ /* 0x000fe400087ec407 */
[----:B------:R1:W-:Y:S01]  /*4790*/  @!P2 STG.E.U8 desc[UR50][R194.64], R187 ;  /* 0x000000bbc200a986 */ /* 0x0003e2000c101132 */
[----:B------:R-:W-:Y:S02]  /*47a0*/  LOP3.LUT P6, RZ, R16, 0x1, RZ, 0xc0, !PT ;  /* 0x0000000110ff7812 */ /* 0x000fe400078cc0ff */
[----:B------:R-:W-:Y:S02]  /*47b0*/  ISETP.NE.AND P3, PT, R186, RZ, PT ;  /* 0x000000ffba00720c */ /* 0x000fe40003f65270 */
[----:B------:R-:W-:-:S09]  /*47c0*/  ISETP.NE.AND P0, PT, R188, RZ, PT ;  /* 0x000000ffbc00720c */ /* 0x000fd20003f05270 */
[----:B-1----:R-:W-:Y:S05]  /*47d0*/  @P6 BRA `(.L_x_53) ;  /* 0x00000000000c6947 */ /* 0x002fea0003800000 */
[----:B------:R-:W2:Y:S02]  /*47e0*/  LDG.E.U8 R22, desc[UR50][R10.64+0x1] ;  /* 0x000001320a167981 */ /* 0x000ea4000c1e1100 */
[----:B--2---:R-:W-:-:S05]  /*47f0*/  PRMT R178, R22, 0x8880, RZ ;  /* 0x0000888016b27816 */ /* 0x004fca00000000ff */
[----:B------:R-:W-:-:S07]  /*4800*/  IMAD R5, R178, R19, RZ ;  /* 0x00000013b2057224 */ /* 0x000fce00078e02ff */
.L_x_53:
[----:B------:R-:W-:Y:S05]  /*4810*/  BSYNC B1 ;  /* 0x0000000000017941 */ /* 0x000fea0003800000 */
.L_x_52:
[----:B------:R-:W-:Y:S01]  /*4820*/  ISETP.LT.OR P2, PT, R0, 0x9, !P4 ;  /* 0x000000090000780c */ /* 0x000fe20006741670 */
[----:B------:R-:W-:-:S12]  /*4830*/  BSSY B1, `(.L_x_54) ;  /* 0x000000a000017945 */ /* 0x000fd80003800000 */
[----:B------:R-:W-:-:S04]  /*4840*/  @!P2 IADD3 R186, P6, R6, UR39, RZ ;  /* 0x0000002706baac10 */ /* 0x000fc8000ffde0ff */
[----:B------:R-:W-:Y:S02]  /*4850*/  @!P2 IADD3.X R187, R7, UR38, RZ, P6, !PT ;  /* 0x0000002607bbac10 */ /* 0x000fe4000b7fe4ff */
[----:B------:R-:W-:-:S13]  /*4860*/  LOP3.LUT P6, RZ, R16, 0x1, RZ, 0xc0, !PT ;  /* 0x0000000110ff7812 */ /* 0x000fda00078cc0ff */
[----:B------:R-:W-:-:S05]  /*4870*/  @!P6 IMAD R179, R179, R18, R5 ;  /* 0x00000012b3b3e224 */ /* 0x000fca00078e0205 */
[----:B------:R1:W-:Y:S01]  /*4880*/  @!P6 STG.E.U8 desc[UR50][R196.64+0x1], R179 ;  /* 0x000001b3c400e986 */ /* 0x0003e2000c101132 */
[----:B------:R-:W-:Y:S05]  /*4890*/  @P2 BRA `(.L_x_55) ;  /* 0x00000000000c2947 */ /* 0x000fea0003800000 */
[----:B------:R-:W2:Y:S02]  /*48a0*/  LDG.E.U8 R22, desc[UR50][R184.64+0x8] ;  /* 0x00000832b8167981 */ /* 0x000ea4000c1e1100 */
[----:B--2---:R-:W-:-:S05]  /*48b0*/  PRMT R178, R22, 0x8880, RZ ;  /* 0x0000888016b27816 */ /* 0x004fca00000000ff */
[----:B------:R-:W-:-:S07]  /*48c0*/  IMAD R5, R178, R19, RZ ;  /* 0x00000013b2057224 */ /* 0x000fce00078e02ff */
.L_x_55:
[----:B------:R-:W-:Y:S05]  /*48d0*/  BSYNC B1 ;  /* 0x0000000000017941 */ /* 0x000fea0003800000 */
.L_x_54:
[----:B-1----:R-:W-:Y:S01]  /*48e0*/  @!P2 IMAD R179, R180, R18, R5 ;  /* 0x00000012b4b3a224 */ /* 0x002fe200078e0205 */
[----:B------:R-:W-:Y:S01]  /*48f0*/  ISETP.LT.OR P6, PT, R0, 0xa, !P4 ;  /* 0x0000000a0000780c */ /* 0x000fe200067c1670 */
[----:B------:R-:W-:Y:S01]  /*4900*/  BSSY B1, `(.L_x_56) ;  /* 0x000000a000017945 */ /* 0x000fe20003800000 */
[----:B------:R-:W-:Y:S01]  /*4910*/  LOP3.LUT R16, R16, 0xfff7ffff, RZ, 0xc0, !PT ;  /* 0xfff7ffff10107812 */ /* 0x000fe200078ec0ff */
[----:B------:R-:W-:Y:S01]  /*4920*/  IMAD.U32 R219, RZ, RZ, UR41 ;  /* 0x00000029ffdb7e24 */ /* 0x000fe2000f8e00ff */
[----:B------:R1:W-:Y:S01]  /*4930*/  @!P2 STG.E.U8 desc[UR50][R186.64+0x8], R179 ;  /* 0x000008b3ba00a986 */ /* 0x0003e2000c101132 */
[----:B------:R-:W-:-:S08]  /*4940*/  IMAD.U32 R189, RZ, RZ, UR40 ;  /* 0x00000028ffbd7e24 */ /* 0x000fd0000f8e00ff */
[----:B------:R-:W-:Y:S01]  /*4950*/  @P6 LOP3.LUT R16, R16, 0x80000, RZ, 0xfc, !PT ;  /* 0x0008000010106812 */ /* 0x000fe200078efcff */
[----:B------:R-:W-:Y:S06]  /*4960*/  @P6 BRA `(.L_x_57) ;  /* 0x00000000000c6947 */ /* 0x000fec0003800000 */
[----:B------:R-:W2:Y:S02]  /*4970*/  LDG.E.U8 R22, desc[UR50][R184.64+0x9] ;  /* 0x00000932b8167981 */ /* 0x000ea4000c1e1100 */
[----:B--2---:R-:W-:-:S05]  /*4980*/  PRMT R178, R22, 0x8880, RZ ;  /* 0x0000888016b27816 */ /* 0x004fca00000000ff */
[----:B------:R-:W-:-:S07]  /*4990*/  IMAD R5, R178, R19, RZ ;  /* 0x00000013b2057224 */ /* 0x000fce00078e02ff */
.L_x_57:
[----:B------:R-:W-:Y:S05]  /*49a0*/  BSYNC B1 ;  /* 0x0000000000017941 */ /* 0x000fea0003800000 */
.L_x_56:
[----:B------:R-:W-:Y:S01]  /*49b0*/  LOP3.LUT R17, R17, 0xfffeffff, RZ, 0xc0, !PT ;  /* 0xfffeffff11117812 */ /* 0x000fe200078ec0ff */
[----:B------:R-:W-:Y:S01]  /*49c0*/  IMAD.U32 R217, RZ, RZ, UR41 ;  /* 0x00000029ffd97e24 */ /* 0x000fe2000f8e00ff */
[----:B------:R-:W-:Y:S01]  /*49d0*/  ISETP.LT.OR P6, PT, R0, 0x2, !P1 ;  /* 0x000000020000780c */ /* 0x000fe20004fc1670 */
[----:B-1----:R-:W-:Y:S01]  /*49e0*/  IMAD.U32 R179, RZ, RZ, UR40 ;  /* 0x00000028ffb37e24 */ /* 0x002fe2000f8e00ff */
[----:B------:R-:W-:Y:S01]  /*49f0*/  @P0 LOP3.LUT R17, R17, 0x10000, RZ, 0xfc, !PT ;  /* 0x0001000011110812 */ /* 0x000fe200078efcff */
[----:B------:R-:W-:Y:S01]  /*4a00*/  IMAD.U32 R215, RZ, RZ, UR41 ;  /* 0x00000029ffd77e24 */ /* 0x000fe2000f8e00ff */
[----:B------:R-:W-:Y:S01]  /*4a10*/  LOP3.LUT R16, R16, 0xffffffdf, RZ, 0xc0, !PT ;  /* 0xffffffdf10107812 */ /* 0x000fe200078ec0ff */
[----:B------:R-:W-:Y:S01]  /*4a20*/  IMAD.U32 R213, RZ, RZ, UR41 ;  /* 0x00000029ffd57e24 */ /* 0x000fe2000f8e00ff */
[----:B------:R-:W-:Y:S01]  /*4a30*/  LOP3.LUT R17, R17, 0xffff7fff, RZ, 0xc0, !PT ;  /* 0xffff7fff11117812 */ /* 0x000fe200078ec0ff */
[----:B------:R-:W-:Y:S02]  /*4a40*/  IMAD.U32 R211, RZ, RZ, UR41 ;  /* 0x00000029ffd37e24 */ /* 0x000fe4000f8e00ff */
[----:B------:R-:W-:Y:S01]  /*4a50*/  IMAD.U32 R229, RZ, RZ, UR41 ;  /* 0x00000029ffe57e24 */ /* 0x000fe2000f8e00ff */
[----:B------:R-:W-:Y:S01]  /*4a60*/  @P5 LOP3.LUT R17, R17, 0x8000, RZ, 0xfc, !PT ;  /* 0x0000800011115812 */ /* 0x000fe200078efcff */
[----:B------:R-:W-:Y:S01]  /*4a70*/  IMAD.U32 R227, RZ, RZ, UR41 ;  /* 0x00000029ffe37e24 */ /* 0x000fe2000f8e00ff */
[C---:B------:R-:W-:Y:S01]  /*4a80*/  ISETP.LT.OR P5, PT, R0.reuse, 0x12, !P3 ;  /* 0x000000120000780c */ /* 0x040fe20005fa1670 */
[----:B------:R-:W-:Y:S01]  /*4a90*/  IMAD.U32 R225, RZ, RZ, UR41 ;  /* 0x00000029ffe17e24 */ /* 0x000fe2000f8e00ff */
[----:B------:R-:W-:Y:S01]  /*4aa0*/  LOP3.LUT R17, R17, 0xffffbfff, RZ, 0xc0, !PT ;  /* 0xffffbfff11117812 */ /* 0x000fe200078ec0ff */
[----:B------:R-:W-:Y:S01]  /*4ab0*/  IMAD.U32 R209, RZ, RZ, UR41 ;  /* 0x00000029ffd17e24 */ /* 0x000fe2000f8e00ff */
[----:B------:R-:W-:Y:S01]  /*4ac0*/  @!P6 IADD3 R218, P0, P2, R219, UR43, R6 ;  /* 0x0000002bdbdaec10 */ /* 0x000fe2000fa1e006 */
[----:B------:R-:W-:Y:S01]  /*4ad0*/  IMAD.U32 R207, RZ, RZ, UR41 ;  /* 0x00000029ffcf7e24 */ /* 0x000fe2000f8e00ff */
[----:B------:R-:W-:Y:S01]  /*4ae0*/  @P4 LOP3.LUT R17, R17, 0x4000, RZ, 0xfc, !PT ;  /* 0x0000400011114812 */ /* 0x000fe200078efcff */
[----:B------:R-:W-:Y:S01]  /*4af0*/  IMAD.U32 R205, RZ, RZ, UR41 ;  /* 0x00000029ffcd7e24 */ /* 0x000fe2000f8e00ff */
[----:B------:R-:W-:Y:S01]  /*4b00*/  ISETP.LT.OR P4, PT, R0, 0xa, !P1 ;  /* 0x0000000a0000780c */ /* 0x000fe20004f81670 */
[----:B------:R-:W-:Y:S01]  /*4b10*/  IMAD.U32 R203, RZ, RZ, UR41 ;  /* 0x00000029ffcb7e24 */ /* 0x000fe2000f8e00ff */
[----:B------:R-:W-:Y:S01]  /*4b20*/  LOP3.LUT R17, R17, 0xfffbffff, RZ, 0xc0, !PT ;  /* 0xfffbffff11117812 */ /* 0x000fe200078ec0ff */
[----:B------:R-:W-:Y:S01]  /*4b30*/  IMAD.U32 R201, RZ, RZ, UR41 ;  /* 0x00000029ffc97e24 */ /* 0x000fe2000f8e00ff */
[----:B------:R-:W-:Y:S01]  /*4b40*/  @!P6 IADD3.X R219, R189, UR42, R7, P0, P2 ;  /* 0x0000002abddbec10 */ /* 0x000fe200087e4407 */
[----:B------:R-:W-:Y:S01]  /*4b50*/  IMAD.U32 R199, RZ, RZ, UR41 ;  /* 0x00000029ffc77e24 */ /* 0x000fe2000f8e00ff */
[----:B------:R-:W-:Y:S01]  /*4b60*/  @P6 LOP3.LUT R17, R17, 0x40000, RZ, 0xfc, !PT ;  /* 0x0004000011116812 */ /* 0x000fe200078efcff */
[----:B------:R-:W-:-:S02]  /*4b70*/  IMAD.U32 R197, RZ, RZ, UR41 ;  /* 0x00000029ffc57e24 */ /* 0x000fc4000f8e00ff */
[----:B------:R-:W-:Y:S01]  /*4b80*/  IMAD.U32 R195, RZ, RZ, UR41 ;  /* 0x00000029ffc37e24 */ /* 0x000fe2000f8e00ff */
[----:B------:R-:W-:Y:S01]  /*4b90*/  LOP3.LUT R17, R17, 0xfffdffff, RZ, 0xc0, !PT ;  /* 0xfffdffff11117812 */ /* 0x000fe200078ec0ff */
[----:B------:R-:W-:Y:S02]  /*4ba0*/  IMAD.U32 R191, RZ, RZ, UR41 ;  /* 0x00000029ffbf7e24 */ /* 0x000fe4000f8e00ff */
[----:B------:R-:W-:Y:S01]  /*4bb0*/  @!P4 IADD3 R216, P0, P2, R217, UR43, R6 ;  /* 0x0000002bd9d8cc10 */ /* 0x000fe2000fa1e006 */
[----:B------:R-:W-:Y:S01]  /*4bc0*/  IMAD.U32 R189, RZ, RZ, UR41 ;  /* 0x00000029ffbd7e24 */ /* 0x000fe2000f8e00ff */
[----:B------:R-:W-:Y:S01]  /*4bd0*/  @P4 LOP3.LUT R17, R17, 0x20000, RZ, 0xfc, !PT ;  /* 0x0002000011114812 */ /* 0x000fe200078efcff */
[----:B------:R-:W-:Y:S01]  /*4be0*/  IMAD.U32 R187, RZ, RZ, UR41 ;  /* 0x00000029ffbb7e24 */ /* 0x000fe2000f8e00ff */
[----:B------:R-:W-:Y:S01]  /*4bf0*/  @!P4 IADD3.X R217, R179, UR42, R7, P0, P2 ;  /* 0x0000002ab3d9cc10 */ /* 0x000fe200087e4407 */
[----:B------:R-:W-:Y:S01]  /*4c00*/  IMAD.U32 R223, RZ, RZ, UR40 ;  /* 0x00000028ffdf7e24 */ /* 0x000fe2000f8e00ff */
[----:B------:R-:W-:Y:S01]  /*4c10*/  ISETP.LT.OR P4, PT, R0, 0x19, !P3 ;  /* 0x000000190000780c */ /* 0x000fe20005f81670 */
[----:B------:R-:W-:Y:S01]  /*4c20*/  IMAD.WIDE.U32 R20, R220, R4, R20 ;  /* 0x00000004dc147225 */ /* 0x000fe200078e0014 */
[----:B------:R-:W-:-:S04]  /*4c30*/  @!P5 IADD3 R214, P0, P2, R215, UR39, R6 ;  /* 0x00000027d7d6dc10 */ /* 0x000fc8000fa1e006 */
[----:B------:R-:W-:Y:S02]  /*4c40*/  @!P5 IADD3.X R215, R179, UR38, R7, P0, P2 ;  /* 0x00000026b3d7dc10 */ /* 0x000fe400087e4407 */
[----:B------:R-:W-:-:S05]  /*4c50*/  ISETP.LT.OR P5, PT, R0, 0x29, !P1 ;  /* 0x000000290000780c */ /* 0x000fca0004fa1670 */
[----:B------:R-:W-:Y:S02]  /*4c60*/  @!P4 IADD3 R212, P0, P2, R213, UR39, R6 ;  /* 0x00000027d5d4cc10 */ /* 0x000fe4000fa1e006 */
[----:B------:R-:W-:Y:S02]  /*4c70*/  @P4 LOP3.LUT R16, R16, 0x20, RZ, 0xfc, !PT ;  /* 0x0000002010104812 */ /* 0x000fe400078efcff */
[----:B------:R-:W-:Y:S02]  /*4c80*/  @!P4 IADD3.X R213, R179, UR38, R7, P0, P2 ;  /* 0x00000026b3d5cc10 */ /* 0x000fe400087e4407 */
[----:B------:R-:W-:Y:S02]  /*4c90*/  ISETP.LT.OR P4, PT, R0, 0x1a, !P3 ;  /* 0x0000001a0000780c */ /* 0x000fe40005f81670 */
[----:B------:R-:W-:-:S11]  /*4ca0*/  LOP3.LUT R16, R16, 0xffffffef, RZ, 0xc0, !PT ;  /* 0xffffffef10107812 */ /* 0x000fd600078ec0ff */
        /* <DEDUP_REMOVED lines=50> */
[--C-:B------:R-:W-:Y:S02]  /*4fd0*/  @!P4 IADD3 R196, P0, P2, R197, UR43, R6.reuse ;  /* 0x0000002bc5c4cc10 */ /* 0x100fe4000fa1e006 */
[----:B------:R-:W-:Y:S02]  /*4fe0*/  @P4 LOP3.LUT R16, R16, 0x4000, RZ, 0xfc, !PT ;  /* 0x0000400010104812 */ /* 0x000fe400078efcff */
[----:B------:R-:W-:Y:S02]  /*4ff0*/  @!P4 IADD3.X R197, R179, UR42, R7, P0, P2 ;  /* 0x0000002ab3c5cc10 */ /* 0x000fe400087e4407 */
[C---:B------:R-:W-:Y:S02]  /*5000*/  LOP3.LUT P0, RZ, R16.reuse, 0x80000, RZ, 0xc0, !PT ;  /* 0x0008000010ff7812 */ /* 0x040fe4000780c0ff */
[----:B------:R-:W-:Y:S02]  /*5010*/  LOP3.LUT R16, R16, 0xfffdffff, RZ, 0xc0, !PT ;  /* 0xfffdffff10107812 */ /* 0x000fe400078ec0ff */
[----:B------:R-:W-:-:S02]  /*5020*/  @!P5 IADD3 R194, P4, P2, R195, UR43, R6 ;  /* 0x0000002bc3c2dc10 */ /* 0x000fc4000fa9e006 */
        /* <DEDUP_REMOVED lines=16> */
[----:B------:R-:W-:Y:S01]  /*5130*/  @!P5 IADD3.X R187, R179, UR38, R7, P4, P2 ;  /* 0x00000026b3bbdc10 */ /* 0x000fe2000a7e4407 */
[----:B------:R-:W-:Y:S01]  /*5140*/  IMAD.U32 R179, RZ, RZ, UR41 ;  /* 0x00000029ffb37e24 */ /* 0x000fe2000f8e00ff */
[----:B------:R-:W-:Y:S02]  /*5150*/  ISETP.LT.OR P5, PT, R0, 0x39, !P3 ;  /* 0x000000390000780c */ /* 0x000fe40005fa1670 */
[----:B------:R-:W-:-:S11]  /*5160*/  LOP3.LUT R16, R16, 0xff7fffff, RZ, 0xc0, !PT ;  /* 0xff7fffff10107812 */ /* 0x000fd600078ec0ff */
[----:B------:R-:W-:Y:S02]  /*5170*/  @!P5 IADD3 R178, P4, P2, R179, UR39, R6 ;  /* 0x00000027b3b2dc10 */ /* 0x000fe4000fa9e006 */
[----:B------:R-:W-:Y:S02]  /*5180*/  @P5 LOP3.LUT R16, R16, 0x800000, RZ, 0xfc, !PT ;  /* 0x0080000010105812 */ /* 0x000fe400078efcff */
[----:B------:R-:W-:Y:S01]  /*5190*/  @!P5 IADD3.X R179, R223, UR38, R7, P4, P2 ;  /* 0x00000026dfb3dc10 */ /* 0x000fe2000a7e4407 */
[----:B------:R-:W-:Y:S01]  /*51a0*/  IMAD.U32 R223, RZ, RZ, UR39 ;  /* 0x00000027ffdf7e24 */ /* 0x000fe2000f8e00ff */
[----:B------:R-:W-:-:S13]  /*51b0*/  ISETP.LT.OR P2, PT, R0, 0x9, !P3 ;  /* 0x000000090000780c */ /* 0x000fda0005f41670 */
[----:B------:R-:W-:-:S04]  /*51c0*/  @!P2 IADD3 R180, P4, P5, R223, 0x8, R6 ;  /* 0x00000008dfb4a810 */ /* 0x000fc80007d9e006 */
[----:B------:R-:W-:Y:S02]  /*51d0*/  @!P2 IADD3.X R4, RZ, UR38, R7, P4, P5 ;  /* 0x00000026ff04ac10 */ /* 0x000fe4000a7ea407 */
[----:B------:R-:W-:-:S04]  /*51e0*/  IADD3 R192, P4, R20, R192, RZ ;  /* 0x000000c014c07210 */ /* 0x000fc80007f9e0ff */
[----:B------:R-:W-:Y:S01]  /*51f0*/  IADD3.X R193, R193, R21, R221, P4, !PT ;  /* 0x00000015c1c17210 */ /* 0x000fe200027fe4dd */
[----:B------:R-:W-:Y:S01]  /*5200*/  @!P0 IMAD R221, R181, R18, R5 ;  /* 0x00000012b5dd8224 */ /* 0x000fe200078e0205 */
[----:B------:R-:W-:-:S04]  /*5210*/  IADD3 R20, P4, R6, UR39, RZ ;  /* 0x0000002706147c10 */ /* 0x000fc8000ff9e0ff */
[----:B------:R-:W-:-:S05]  /*5220*/  IADD3.X R21, R7, UR38, RZ, P4, !PT ;  /* 0x0000002607157c10 */ /* 0x000fca000a7fe4ff */
[----:B------:R-:W-:Y:S01]  /*5230*/  @!P0 STG.E.U8 desc[UR50][R20.64+0x9], R221 ;  /* 0x000009dd14008986 */ /* 0x000fe2000c101132 */
[----:B------:R-:W-:-:S03]  /*5240*/  @!P2 IADD3 R180, P0, R180, UR41, RZ ;  /* 0x00000029b4b4ac10 */ /* 0x000fc6000ff1e0ff */
[----:B------:R-:W2:Y:S01]  /*5250*/  @!P2 LDG.E.U8 R22, desc[UR50][R10.64+0x8] ;  /* 0x000008320a16a981 */ /* 0x000ea2000c1e1100 */
[----:B------:R-:W-:Y:S02]  /*5260*/  @!P2 IADD3.X R181, R4, UR40, RZ, P0, !PT ;  /* 0x0000002804b5ac10 */ /* 0x000fe400087fe4ff */
[----:B------:R-:W-:Y:S02]  /*5270*/  ISETP.LT.OR P5, PT, R0, 0x3a, !P3 ;  /* 0x0000003a0000780c */ /* 0x000fe40005fa1670 */
[----:B------:R-:W-:Y:S02]  /*5280*/  LOP3.LUT P0, RZ, R16, 0x2, RZ, 0xc0, !PT ;  /* 0x0000000210ff7812 */ /* 0x000fe4000780c0ff */
[----:B--2---:R-:W-:-:S05]  /*5290*/  @!P2 PRMT R4, R22, 0x8880, RZ ;  /* 0x000088801604a816 */ /* 0x004fca00000000ff */
[----:B------:R-:W-:Y:S02]  /*52a0*/  @!P2 IMAD R5, R4, R19, RZ ;  /* 0x000000130405a224 */ /* 0x000fe400078e02ff */
[----:B------:R-:W-:Y:S02]  /*52b0*/  IMAD.U32 R4, RZ, RZ, UR41 ;  /* 0x00000029ff047e24 */ /* 0x000fe4000f8e00ff */
[----:B------:R-:W-:Y:S02]  /*52c0*/  @!P2 IMAD R223, R182, R18, R5 ;  /* 0x00000012b6dfa224 */ /* 0x000fe400078e0205 */
[----:B------:R-:W-:-:S03]  /*52d0*/  IMAD.U32 R182, RZ, RZ, UR40 ;  /* 0x00000028ffb67e24 */ /* 0x000fc6000f8e00ff */
[----:B------:R1:W-:Y:S02]  /*52e0*/  @!P2 STG.E.U8 desc[UR50][R180.64], R223 ;  /* 0x000000dfb400a986 */ /* 0x0003e4000c101132 */
[----:B-1----:R-:W-:-:S04]  /*52f0*/  @!P5 IADD3 R180, P4, P2, R4, UR39, R6 ;  /* 0x0000002704b4dc10 */ /* 0x002fc8000fa9e006 */
[----:B------:R-:W-:Y:S02]  /*5300*/  @!P5 IADD3.X R181, R182, UR38, R7, P4, P2 ;  /* 0x00000026b6b5dc10 */ /* 0x000fe4000a7e4407 */
[----:B------:R-:W-:-:S13]  /*5310*/  ISETP.LT.OR P2, PT, R0, 0xa, !P3 ;  /* 0x0000000a0000780c */ /* 0x000fda0005f41670 */
[----:B------:R-:W2:Y:S01]  /*5320*/  @!P2 LDG.E.U8 R22, desc[UR50][R10.64+0x9] ;  /* 0x000009320a16a981 */ /* 0x000ea2000c1e1100 */
[----:B------:R-:W-:Y:S01]  /*5330*/  LOP3.LUT R16, R16, 0xffbfffff, RZ, 0xc0, !PT ;  /* 0xffbfffff10107812 */ /* 0x000fe200078ec0ff */
[----:B------:R-:W-:-:S03]  /*5340*/  IMAD.U32 R221, RZ, RZ, UR39 ;  /* 0x00000027ffdd7e24 */ /* 0x000fc6000f8e00ff */
[----:B------:R-:W-:Y:S02]  /*5350*/  @P5 LOP3.LUT R16, R16, 0x400000, RZ, 0xfc, !PT ;  /* 0x0040000010105812 */ /* 0x000fe400078efcff */
[----:B------:R-:W-:-:S04]  /*5360*/  @!P2 IADD3 R220, P4, P5, R221, 0x9, R6 ;  /* 0x00000009dddca810 */ /* 0x000fc80007d9e006 */
[----:B------:R-:W-:Y:S02]  /*5370*/  @!P2 IADD3.X R4, RZ, UR38, R7, P4, P5 ;  /* 0x00000026ff04ac10 */ /* 0x000fe4000a7ea407 */
[----:B------:R-:W-:-:S04]  /*5380*/  @!P2 IADD3 R220, P4, R220, UR41, RZ ;  /* 0x00000029dcdcac10 */ /* 0x000fc8000ff9e0ff */
[----:B------:R-:W-:Y:S02]  /*5390*/  @!P2 IADD3.X R221, R4, UR40, RZ, P4, !PT ;  /* 0x0000002804ddac10 */ /* 0x000fe4000a7fe4ff */
[----:B--2---:R-:W-:-:S05]  /*53a0*/  @!P2 PRMT R182, R22, 0x8880, RZ ;  /* 0x0000888016b6a816 */ /* 0x004fca00000000ff */
[----:B------:R-:W-:-:S04]  /*53b0*/  @!P2 IMAD R5, R182, R19, RZ ;  /* 0x00000013b605a224 */ /* 0x000fc800078e02ff */
[----:B------:R-:W-:-:S05]  /*53c0*/  @!P2 IMAD R223, R183, R18, R5 ;  /* 0x00000012b7dfa224 */ /* 0x000fca00078e0205 */
[----:B------:R1:W-:Y:S01]  /*53d0*/  @!P2 STG.E.U8 desc[UR50][R220.64], R223 ;  /* 0x000000dfdc00a986 */ /* 0x0003e2000c101132 */
[----:B------:R-:W-:-:S04]  /*53e0*/  IADD3 R182, P2, R6, UR43, RZ ;  /* 0x0000002b06b67c10 */ /* 0x000fc8000ff5e0ff */
[----:B------:R-:W-:Y:S02]  /*53f0*/  IADD3.X R183, R7, UR42, RZ, P2, !PT ;  /* 0x0000002a07b77c10 */ /* 0x000fe400097fe4ff */
[----:B------:R-:W-:-:S04]  /*5400*/  ISETP.GE.AND P2, PT, R3, 0x101, PT ;  /* 0x000001010300780c */ /* 0x000fc80003f46270 */
[----:B------:R-:W-:-:S13]  /*5410*/  ISETP.LT.OR P4, PT, R0, 0x1, !P2 ;  /* 0x000000010000780c */ /* 0x000fda0005781670 */
[----:B------:R-:W2:Y:S02]  /*5420*/  @!P4 LDG.E.U8 R22, desc[UR50][R192.64] ;  /* 0x00000032c016c981 */ /* 0x000ea4000c1e1100 */
[----:B--2---:R-:W-:-:S05]  /*5430*/  @!P4 PRMT R4, R22, 0x8880, RZ ;  /* 0x000088801604c816 */ /* 0x004fca00000000ff */
[----:B------:R-:W-:-:S04]  /*5440*/  @!P4 IMAD R5, R4, R19, RZ ;  /* 0x000000130405c224 */ /* 0x000fc800078e02ff */
[----:B------:R-:W-:-:S05]  /*5450*/  @!P4 IMAD R3, R168, R18, R5 ;  /* 0x00000012a803c224 */ /* 0x000fca00078e0205 */
[----:B------:R2:W-:Y:S01]  /*5460*/  @!P4 STG.E.U8 desc[UR50][R182.64], R3 ;  /* 0x00000003b600c986 */ /* 0x0005e2000c101132 */
[----:B------:R-:W-:-:S13]  /*5470*/  ISETP.LT.OR P4, PT, R0, 0x2, !P2 ;  /* 0x000000020000780c */ /* 0x000fda0005781670 */
[----:B------:R-:W3:Y:S01]  /*5480*/  @!P4 LDG.E.U8 R22, desc[UR50][R192.64+0x1] ;  /* 0x00000132c016c981 */ /* 0x000ee2000c1e1100 */
[----:B------:R-:W-:Y:S02]  /*5490*/  ISETP.LT.OR P6, PT, R0, 0x31, !P1 ;  /* 0x000000310000780c */ /* 0x000fe40004fc1670 */
[----:B---3--:R-:W-:-:S05]  /*54a0*/  @!P4 PRMT R4, R22, 0x8880, RZ ;  /* 0x000088801604c816 */ /* 0x008fca00000000ff */
[----:B------:R-:W-:-:S04]  /*54b0*/  @!P4 IMAD R5, R4, R19, RZ ;  /* 0x000000130405c224 */ /* 0x000fc800078e02ff */
[----:B-1----:R-:W-:-:S05]  /*54c0*/  @!P4 IMAD R221, R169, R18, R5 ;  /* 0x00000012a9ddc224 */ /* 0x002fca00078e0205 */
[----:B------:R1:W-:Y:S04]  /*54d0*/  @!P4 STG.E.U8 desc[UR50][R182.64+0x1], R221 ;  /* 0x000001ddb600c986 */ /* 0x0003e8000c101132 */
[----:B------:R-:W3:Y:S01]  /*54e0*/  @!P0 LDG.E.U8 R22, desc[UR50][R8.64] ;  /* 0x0000003208168981 */ /* 0x000ee2000c1e1100 */
[----:B------:R-:W-:Y:S01]  /*54f0*/  IMAD.U32 R169, RZ, RZ, UR41 ;  /* 0x00000029ffa97e24 */ /* 0x000fe2000f8e00ff */
[----:B------:R-:W-:Y:S01]  /*5500*/  LOP3.LUT R16, R16, 0xfff7ffff, RZ, 0xc0, !PT ;  /* 0xfff7ffff10107812 */ /* 0x000fe200078ec0ff */
[----:B--2---:R-:W-:-:S03]  /*5510*/  IMAD.U32 R3, RZ, RZ, UR40 ;  /* 0x00000028ff037e24 */ /* 0x004fc6000f8e00ff */
[----:B------:R-:W-:Y:S02]  /*5520*/  @!P6 IADD3 R168, P4, P5, R169, UR43, R6 ;  /* 0x0000002ba9a8ec10 */ /* 0x000fe4000fd9e006 */
[----:B------:R-:W-:Y:S02]  /*5530*/  @P6 LOP3.LUT R16, R16, 0x80000, RZ, 0xfc, !PT ;  /* 0x0008000010106812 */ /* 0x000fe400078efcff */
[----:B------:R-:W-:Y:S02]  /*5540*/  @!P6 IADD3.X R169, R3, UR42, R7, P4, P5 ;  /* 0x0000002a03a9ec10 */ /* 0x000fe4000a7ea407 */
[----:B------:R-:W-:Y:S02]  /*5550*/  LOP3.LUT P6, RZ, R17, 0x40000, RZ, 0xc0, !PT ;  /* 0x0004000011ff7812 */ /* 0x000fe400078cc0ff */
[----:B---3--:R-:W-:-:S05]  /*5560*/  @!P0 PRMT R4, R22, 0x8880, RZ ;  /* 0x0000888016048816 */ /* 0x008fca00000000ff */
[----:B------:R-:W-:-:S04]  /*5570*/  @!P0 IMAD R5, R4, R19, RZ ;  /* 0x0000001304058224 */ /* 0x000fc800078e02ff */
[----:B------:R-:W-:-:S05]  /*5580*/  @!P0 IMAD R3, R170, R18, R5 ;  /* 0x00000012aa038224 */ /* 0x000fca00078e0205 */
[----:B------:R2:W-:Y:S04]  /*5590*/  @!P0 STG.E.U8 desc[UR50][R176.64], R3 ;  /* 0x00000003b0008986 */ /* 0x0005e8000c101132 */
[----:B------:R-:W3:Y:S01]  /*55a0*/  @!P6 LDG.E.U8 R22, desc[UR50][R8.64+0x1] ;  /* 0x000001320816e981 */ /* 0x000ee2000c1e1100 */
[----:B------:R-:W-:Y:S01]  /*55b0*/  ISETP.LT.OR P5, PT, R0, 0x32, !P1 ;  /* 0x000000320000780c */ /* 0x000fe20004fa1670 */
[----:B-1----:R-:W-:Y:S02]  /*55c0*/  IMAD.U32 R221, RZ, RZ, UR41 ;  /* 0x00000029ffdd7e24 */ /* 0x002fe4000f8e00ff */
[----:B------:R-:W-:-:S10]  /*55d0*/  IMAD.U32 R223, RZ, RZ, UR40 ;  /* 0x00000028ffdf7e24 */ /* 0x000fd4000f8e00ff */
[----:B--2---:R-:W-:-:S04]  /*55e0*/  @!P5 IADD3 R176, P0, P4, R221, UR43, R6 ;  /* 0x0000002bddb0dc10 */ /* 0x004fc8000fc1e006 */
[----:B------:R-:W-:Y:S02]  /*55f0*/  @!P5 IADD3.X R177, R223, UR42, R7, P0, P4 ;  /* 0x0000002adfb1dc10 */ /* 0x000fe400087e8407 */
[----:B------:R-:W-:Y:S01]  /*5600*/  ISETP.LT.OR P4, PT, R0, 0x39, !P1 ;  /* 0x000000390000780c */ /* 0x000fe20004f81670 */
[----:B------:R-:W-:Y:S02]  /*5610*/  IMAD.U32 R3, RZ, RZ, UR41 ;  /* 0x00000029ff037e24 */ /* 0x000fe4000f8e00ff */
[----:B------:R-:W-:Y:S01]  /*5620*/  IMAD.U32 R221, RZ, RZ, UR40 ;  /* 0x00000028ffdd7e24 */ /* 0x000fe2000f8e00ff */
[----:B---3--:R-:W-:-:S05]  /*5630*/  @!P6 PRMT R4, R22, 0x8880, RZ ;  /* 0x000088801604e816 */ /* 0x008fca00000000ff */
[----:B------:R-:W-:-:S04]  /*5640*/  @!P6 IMAD R5, R4, R19, RZ ;  /* 0x000000130405e224 */ /* 0x000fc800078e02ff */
[----:B------:R-:W-:-:S05]  /*5650*/  @!P6 IMAD R171, R171, R18, R5 ;  /* 0x00000012ababe224 */ /* 0x000fca00078e0205 */
[----:B------:R1:W-:Y:S02]  /*5660*/  @!P6 STG.E.U8 desc[UR50][R218.64+0x1], R171 ;  /* 0x000001abda00e986 */ /* 0x0003e4000c101132 */
[----:B-1----:R-:W-:-:S04]  /*5670*/  @!P4 IADD3 R218, P0, P6, R3, UR43, R6 ;  /* 0x0000002b03dacc10 */ /* 0x002fc8000fe1e006 */
[----:B------:R-:W-:Y:S02]  /*5680*/  @!P4 IADD3.X R219, R221, UR42, R7, P0, P6 ;  /* 0x0000002adddbcc10 */ /* 0x000fe400087ec407 */
[----:B------:R-:W-:-:S13]  /*5690*/  ISETP.LT.OR P6, PT, R0, 0x9, !P2 ;  /* 0x000000090000780c */ /* 0x000fda00057c1670 */
[----:B------:R-:W2:Y:S01]  /*56a0*/  @!P6 LDG.E.U8 R22, desc[UR50][R192.64+0x8] ;  /* 0x00000832c016e981 */ /* 0x000ea2000c1e1100 */
[----:B------:R-:W-:-:S04]  /*56b0*/  LOP3.LUT R16, R16, 0xfffffffe, RZ, 0xc0, !PT ;  /* 0xfffffffe10107812 */ /* 0x000fc800078ec0ff */
[----:B------:R-:W-:-:S04]  /*56c0*/  @P5 LOP3.LUT R16, R16, 0x1, RZ, 0xfc, !PT ;  /* 0x0000000110105812 */ /* 0x000fc800078efcff */
[----:B------:R-:W-:-:S04]  /*56d0*/  LOP3.LUT R16, R16, 0xfffbffff, RZ, 0xc0, !PT ;  /* 0xfffbffff10107812 */ /* 0x000fc800078ec0ff */
[----:B------:R-:W-:Y:S02]  /*56e0*/  @P4 LOP3.LUT R16, R16, 0x40000, RZ, 0xfc, !PT ;  /* 0x0004000010104812 */ /* 0x000fe400078efcff */
[----:B------:R-:W-:Y:S01]  /*56f0*/  ISETP.LT.OR P4, PT, R0, 0x3a, !P1 ;  /* 0x0000003a0000780c */ /* 0x000fe20004f81670 */
[----:B------:R-:W-:Y:S02]  /*5700*/  IMAD.U32 R171, RZ, RZ, UR41 ;  /* 0x00000029ffab7e24 */ /* 0x000fe4000f8e00ff */
[----:B------:R-:W-:-:S10]  /*5710*/  IMAD.U32 R3, RZ, RZ, UR40 ;  /* 0x00000028ff037e24 */ /* 0x000fd4000f8e00ff */
[----:B------:R-:W-:-:S04]  /*5720*/  @!P4 IADD3 R170, P0, P5, R171, UR43, R6 ;  /* 0x0000002babaacc10 */ /* 0x000fc8000fd1e006 */
[----:B------:R-:W-:Y:S02]  /*5730*/  @!P4 IADD3.X R171, R3, UR42, R7, P0, P5 ;  /* 0x0000002a03abcc10 */ /* 0x000fe400087ea407 */
[----:B--2---:R-:W-:-:S05]  /*5740*/  @!P6 PRMT R4, R22, 0x8880, RZ ;  /* 0x000088801604e816 */ /* 0x004fca00000000ff */
[----:B------:R-:W-:-:S04]  /*5750*/  @!P6 IMAD R5, R4, R19, RZ ;  /* 0x000000130405e224 */ /* 0x000fc800078e02ff */
[----:B------:R-:W-:-:S05]  /*5760*/  @!P6 IMAD R3, R172, R18, R5 ;  /* 0x00000012ac03e224 */ /* 0x000fca00078e0205 */
[----:B------:R1:W-:Y:S01]  /*5770*/  @!P6 STG.E.U8 desc[UR50][R182.64+0x8], R3 ;  /* 0x00000803b600e986 */ /* 0x0003e2000c101132 */
        /* <DEDUP_REMOVED lines=9> */
[----:B------:R-:W-:Y:S01]  /*5810*/  LOP3.LUT R16, R16, 0xfffffffd, RZ, 0xc0, !PT ;  /* 0xfffffffd10107812 */ /* 0x000fe200078ec0ff */
[----:B------:R-:W-:-:S03]  /*5820*/  IMAD.U32 R221, RZ, RZ, UR41 ;  /* 0x00000029ffdd7e24 */ /* 0x000fc6000f8e00ff */
[----:B------:R-:W-:Y:S02]  /*5830*/  @P4 LOP3.LUT R16, R16, 0x2, RZ, 0xfc, !PT ;  /* 0x0000000210104812 */ /* 0x000fe400078efcff */
[C---:B------:R-:W-:Y:S02]  /*5840*/  LOP3.LUT P4, RZ, R17.reuse, 0x20000, RZ, 0xc0, !PT ;  /* 0x0002000011ff7812 */ /* 0x040fe4000788c0ff */
[----:B------:R-:W-:Y:S01]  /*5850*/  LOP3.LUT R17, R17, 0xffffefff, RZ, 0xc0, !PT ;  /* 0xffffefff11117812 */ /* 0x000fe200078ec0ff */
[----:B-1----:R-:W-:-:S03]  /*5860*/  IMAD.U32 R3, RZ, RZ, UR40 ;  /* 0x00000028ff037e24 */ /* 0x002fc6000f8e00ff */
[----:B------:R-:W-:Y:S02]  /*5870*/  @P2 LOP3.LUT R17, R17, 0x1000, RZ, 0xfc, !PT ;  /* 0x0000100011112812 */ /* 0x000fe400078efcff */
[----:B------:R-:W-:-:S04]  /*5880*/  @!P0 IADD3 R220, P2, P5, R221, UR39, R6 ;  /* 0x00000027dddc8c10 */ /* 0x000fc8000fd5e006 */
[----:B------:R-:W-:Y:S02]  /*5890*/  @!P0 IADD3.X R221, R3, UR38, R7, P2, P5 ;  /* 0x0000002603dd8c10 */ /* 0x000fe400097ea407 */
[----:B------:R-:W-:-:S04]  /*58a0*/  @!P6 IADD3 R172, P2, R182, UR41, RZ ;  /* 0x00000029b6acec10 */ /* 0x000fc8000ff5e0ff */
[----:B--2---:R-:W-:Y:S02]  /*58b0*/  @!P6 IADD3.X R173, R183, UR40, RZ, P2, !PT ;  /* 0x00000028b7adec10 */ /* 0x004fe400097fe4ff */
[----:B---3--:R-:W-:-:S05]  /*58c0*/  @!P6 PRMT R4, R22, 0x8880, RZ ;  /* 0x000088801604e816 */ /* 0x008fca00000000ff */
[----:B------:R-:W-:-:S04]  /*58d0*/  @!P6 IMAD R5, R4, R19, RZ ;  /* 0x000000130405e224 */ /* 0x000fc800078e02ff */
[----:B------:R-:W-:-:S05]  /*58e0*/  @!P6 IMAD R3, R174, R18, R5 ;  /* 0x00000012ae03e224 */ /* 0x000fca00078e0205 */
[----:B------:R1:W-:Y:S04]  /*58f0*/  @!P6 STG.E.U8 desc[UR50][R172.64+0x8], R3 ;  /* 0x00000803ac00e986 */ /* 0x0003e8000c101132 */
[----:B------:R-:W2:Y:S01]  /*5900*/  @!P4 LDG.E.U8 R22, desc[UR50][R8.64+0x9] ;  /* 0x000009320816c981 */ /* 0x000ea2000c1e1100 */
[----:B------:R-:W-:Y:S01]  /*5910*/  ISETP.LT.OR P5, PT, R0, 0x42, !P3 ;  /* 0x000000420000780c */ /* 0x000fe20005fa1670 */
[----:B------:R-:W-:Y:S02]  /*5920*/  IMAD.U32 R223, RZ, RZ, UR41 ;  /* 0x00000029ffdf7e24 */ /* 0x000fe4000f8e00ff */
[----:B------:R-:W-:-:S10]  /*5930*/  IMAD.U32 R4, RZ, RZ, UR40 ;  /* 0x00000028ff047e24 */ /* 0x000fd4000f8e00ff */
[----:B-1----:R-:W-:-:S04]  /*5940*/  @!P5 IADD3 R172, P2, P6, R223, UR39, R6 ;  /* 0x00000027dfacdc10 */ /* 0x002fc8000fe5e006 */
[----:B------:R-:W-:Y:S02]  /*5950*/  @!P5 IADD3.X R173, R4, UR38, R7, P2, P6 ;  /* 0x0000002604addc10 */ /* 0x000fe400097ec407 */
[----:B------:R-:W-:Y:S01]  /*5960*/  LOP3.LUT R16, R16, 0xbfffffff, RZ, 0xc0, !PT ;  /* 0xbfffffff10107812 */ /* 0x000fe200078ec0ff */
[----:B------:R-:W-:-:S03]  /*5970*/  IMAD.U32 R3, RZ, RZ, UR40 ;  /* 0x00000028ff037e24 */ /* 0x000fc6000f8e00ff */
[----:B------:R-:W-:Y:S02]  /*5980*/  @P0 LOP3.LUT R16, R16, 0x40000000, RZ, 0xfc, !PT ;  /* 0x4000000010100812 */ /* 0x000fe400078efcff */
[----:B------:R-:W-:Y:S02]  /*5990*/  LOP3.LUT P0, RZ, R17, 0x10000, RZ, 0xc0, !PT ;  /* 0x0001000011ff7812 */ /* 0x000fe4000780c0ff */
[----:B--2---:R-:W-:-:S05]  /*59a0*/  @!P4 PRMT R4, R22, 0x8880, RZ ;  /* 0x000088801604c816 */ /* 0x004fca00000000ff */
[----:B------:R-:W-:-:S04]  /*59b0*/  @!P4 IMAD R5, R4, R19, RZ ;  /* 0x000000130405c224 */ /* 0x000fc800078e02ff */
[----:B------:R-:W-:-:S05]  /*59c0*/  @!P4 IMAD R223, R175, R18, R5 ;  /* 0x00000012afdfc224 */ /* 0x000fca00078e0205 */
[----:B------:R1:W-:Y:S01]  /*59d0*/  @!P4 STG.E.U8 desc[UR50][R216.64+0x9], R223 ;  /* 0x000009dfd800c986 */ /* 0x0003e2000c101132 */
[----:B------:R-:W-:Y:S01]  /*59e0*/  ISETP.LT.OR P4, PT, R0, 0x49, !P3 ;  /* 0x000000490000780c */ /* 0x000fe20005f81670 */
[----:B------:R-:W-:-:S12]  /*59f0*/  IMAD.U32 R175, RZ, RZ, UR41 ;  /* 0x00000029ffaf7e24 */ /* 0x000fd8000f8e00ff */
[----:B------:R-:W-:-:S04]  /*5a00*/  @!P4 IADD3 R174, P2, P6, R175, UR39, R6 ;  /* 0x00000027afaecc10 */ /* 0x000fc8000fe5e006 */
[----:B------:R-:W-:Y:S02]  /*5a10*/  @!P4 IADD3.X R175, R3, UR38, R7, P2, P6 ;  /* 0x0000002603afcc10 */ /* 0x000fe400097ec407 */
        /* <DEDUP_REMOVED lines=8> */
[----:B------:R-:W-:-:S04]  /*5aa0*/  LOP3.LUT R16, R16, 0xefffffff, RZ, 0xc0, !PT ;  /* 0xefffffff10107812 */ /* 0x000fc800078ec0ff */
[----:B------:R-:W-:-:S04]  /*5ab0*/  @P5 LOP3.LUT R16, R16, 0x10000000, RZ, 0xfc, !PT ;  /* 0x1000000010105812 */ /* 0x000fc800078efcff */
[----:B------:R-:W-:-:S04]  /*5ac0*/  LOP3.LUT R16, R16, 0xdfffffff, RZ, 0xc0, !PT ;  /* 0xdfffffff10107812 */ /* 0x000fc800078ec0ff */
[----:B------:R-:W-:Y:S02]  /*5ad0*/  @P4 LOP3.LUT R16, R16, 0x20000000, RZ, 0xfc, !PT ;  /* 0x2000000010104812 */ /* 0x000fe400078efcff */
[----:B------:R-:W-:Y:S01]  /*5ae0*/  ISETP.LT.OR P4, PT, R0, 0x4a, !P3 ;  /* 0x0000004a0000780c */ /* 0x000fe20005f81670 */
[----:B-1----:R-:W-:Y:S01]  /*5af0*/  IMAD.U32 R217, RZ, RZ, UR40 ;  /* 0x00000028ffd97e24 */ /* 0x002fe2000f8e00ff */
[----:B------:R-:W-:Y:S02]  /*5b00*/  LOP3.LUT P5, RZ, R17, 0x8000, RZ, 0xc0, !PT ;  /* 0x0000800011ff7812 */ /* 0x000fe400078ac0ff */
[----:B---3--:R-:W-:-:S05]  /*5b10*/  @!P6 PRMT R4, R22, 0x8880, RZ ;  /* 0x000088801604e816 */ /* 0x008fca00000000ff */
[----:B------:R-:W-:-:S04]  /*5b20*/  @!P6 IMAD R5, R4, R19, RZ ;  /* 0x000000130405e224 */ /* 0x000fc800078e02ff */
[----:B------:R-:W-:Y:S02]  /*5b30*/  @!P6 IMAD R223, R161, R18, R5 ;  /* 0x00000012a1dfe224 */ /* 0x000fe400078e0205 */
[----:B------:R-:W-:-:S03]  /*5b40*/  IMAD.U32 R161, RZ, RZ, UR41 ;  /* 0x00000029ffa17e24 */ /* 0x000fc6000f8e00ff */
[----:B------:R-:W-:Y:S02]  /*5b50*/  @!P6 STG.E.U8 desc[UR50][R6.64+0x11], R223 ;  /* 0x000011df0600e986 */ /* 0x000fe4000c101132 */
[----:B------:R-:W-:-:S04]  /*5b60*/  @!P4 IADD3 R160, P2, P6, R161, UR39, R6 ;  /* 0x00000027a1a0cc10 */ /* 0x000fc8000fe5e006 */
[----:B------:R-:W-:Y:S02]  /*5b70*/  @!P4 IADD3.X R161, R217, UR38, R7, P2, P6 ;  /* 0x00000026d9a1cc10 */ /* 0x000fe400097ec407 */
[----:B------:R-:W-:-:S13]  /*5b80*/  ISETP.LT.OR P6, PT, R0, 0x11, !P5 ;  /* 0x000000110000780c */ /* 0x000fda0006fc1670 */
[----:B------:R-:W3:Y:S01]  /*5b90*/  @!P6 LDG.E.U8 R22, desc[UR50][R12.64+0x10] ;  /* 0x000010320c16e981 */ /* 0x000ee2000c1e1100 */
[----:B------:R-:W-:-:S04]  /*5ba0*/  @!P6 IADD3 R216, P2, R6, UR41, RZ ;  /* 0x0000002906d8ec10 */ /* 0x000fc8000ff5e0ff */
[----:B------:R-:W-:Y:S02]  /*5bb0*/  @!P6 IADD3.X R217, R7, UR40, RZ, P2, !PT ;  /* 0x0000002807d9ec10 */ /* 0x000fe400097fe4ff */
[----:B---3--:R-:W-:-:S05]  /*5bc0*/  @!P6 PRMT R4, R22, 0x8880, RZ ;  /* 0x000088801604e816 */ /* 0x008fca00000000ff */
[----:B------:R-:W-:-:S04]  /*5bd0*/  @!P6 IMAD R5, R4, R19, RZ ;  /* 0x000000130405e224 */ /* 0x000fc800078e02ff */
[----:B--2---:R-:W-:-:S05]  /*5be0*/  @!P6 IMAD R3, R162, R18, R5 ;  /* 0x00000012a203e224 */ /* 0x004fca00078e0205 */
[----:B------:R1:W-:Y:S01]  /*5bf0*/  @!P6 STG.E.U8 desc[UR50][R216.64+0x10], R3 ;  /* 0x00001003d800e986 */ /* 0x0003e2000c101132 */
[----:B------:R-:W-:-:S13]  /*5c00*/  ISETP.LT.OR P6, PT, R0, 0x12, !P5 ;  /* 0x000000120000780c */ /* 0x000fda0006fc1670 */
[----:B------:R-:W2:Y:S01]  /*5c10*/  @!P6 LDG.E.U8 R22, desc[UR50][R12.64+0x11] ;  /* 0x000011320c16e981 */ /* 0x000ea2000c1e1100 */
[----:B------:R-:W-:-:S04]  /*5c20*/  LOP3.LUT R16, R16, 0xf7ffffff, RZ, 0xc0, !PT ;  /* 0xf7ffffff10107812 */ /* 0x000fc800078ec0ff */
[----:B------:R-:W-:Y:S02]  /*5c30*/  @P4 LOP3.LUT R16, R16, 0x8000000, RZ, 0xfc, !PT ;  /* 0x0800000010104812 */ /* 0x000fe400078efcff */
[----:B------:R-:W-:Y:S02]  /*5c40*/  ISETP.LT.OR P4, PT, R0, 0x41, !P1 ;  /* 0x000000410000780c */ /* 0x000fe40004f81670 */
[----:B-1----:R-:W-:-:S04]  /*5c50*/  @!P6 IADD3 R216, P2, R6, UR41, RZ ;  /* 0x0000002906d8ec10 */ /* 0x002fc8000ff5e0ff */
[----:B------:R-:W-:Y:S01]  /*5c60*/  @!P6 IADD3.X R217, R7, UR40, RZ, P2, !PT ;  /* 0x0000002807d9ec10 */ /* 0x000fe200097fe4ff */
[----:B------:R-:W-:Y:S01]  /*5c70*/  IMAD.U32 R3, RZ, RZ, UR40 ;  /* 0x00000028ff037e24 */ /* 0x000fe2000f8e00ff */
[----:B--2---:R-:W-:-:S05]  /*5c80*/  @!P6 PRMT R4, R22, 0x8880, RZ ;  /* 0x000088801604e816 */ /* 0x004fca00000000ff */
[----:B------:R-:W-:-:S04]  /*5c90*/  @!P6 IMAD R5, R4, R19, RZ ;  /* 0x000000130405e224 */ /* 0x000fc800078e02ff */
[----:B------:R-:W-:Y:S02]  /*5ca0*/  @!P6 IMAD R223, R163, R18, R5 ;  /* 0x00000012a3dfe224 */ /* 0x000fe400078e0205 */
[----:B------:R-:W-:-:S03]  /*5cb0*/  IMAD.U32 R163, RZ, RZ, UR41 ;  /* 0x00000029ffa37e24 */ /* 0x000fc6000f8e00ff */
[----:B------:R1:W-:Y:S02]  /*5cc0*/  @!P6 STG.E.U8 desc[UR50][R216.64+0x11], R223 ;  /* 0x000011dfd800e986 */ /* 0x0003e4000c101132 */
        /* <DEDUP_REMOVED lines=11> */
[----:B------:R-:W-:-:S04]  /*5d80*/  LOP3.LUT R16, R16, 0xfbffffff, RZ, 0xc0, !PT ;  /* 0xfbffffff10107812 */ /* 0x000fc800078ec0ff */
[----:B------:R-:W-:Y:S02]  /*5d90*/  @P4 LOP3.LUT R16, R16, 0x4000000, RZ, 0xfc, !PT ;  /* 0x0400000010104812 */ /* 0x000fe400078efcff */
[C---:B------:R-:W-:Y:S02]  /*5da0*/  LOP3.LUT P4, RZ, R17.reuse, 0x4000, RZ, 0xc0, !PT ;  /* 0x0000400011ff7812 */ /* 0x040fe4000788c0ff */
[----:B------:R-:W-:Y:S01]  /*5db0*/  LOP3.LUT R17, R17, 0xfffffbff, RZ, 0xc0, !PT ;  /* 0xfffffbff11117812 */ /* 0x000fe200078ec0ff */
[----:B-1----:R-:W-:-:S03]  /*5dc0*/  IMAD.U32 R217, RZ, RZ, UR40 ;  /* 0x00000028ffd97e24 */ /* 0x002fc6000f8e00ff */
[----:B------:R-:W-:Y:S02]  /*5dd0*/  @P0 LOP3.LUT R17, R17, 0x400, RZ, 0xfc, !PT ;  /* 0x0000040011110812 */ /* 0x000fe400078efcff */
        /* <DEDUP_REMOVED lines=20> */
[----:B-1----:R-:W-:Y:S01]  /*5f20*/  @!P6 IADD3 R216, P0, R6, UR41, RZ ;  /* 0x0000002906d8ec10 */ /* 0x002fe2000ff1e0ff */
[----:B------:R-:W-:-:S03]  /*5f30*/  IMAD.U32 R223, RZ, RZ, UR41 ;  /* 0x00000029ffdf7e24 */ /* 0x000fc6000f8e00ff */
[----:B------:R-:W-:Y:S01]  /*5f40*/  @!P6 IADD3.X R217, R7, UR40, RZ, P0, !PT ;  /* 0x0000002807d9ec10 */ /* 0x000fe200087fe4ff */
[----:B------:R-:W-:Y:S01]  /*5f50*/  IMAD.U32 R3, RZ, RZ, UR40 ;  /* 0x00000028ff037e24 */ /* 0x000fe2000f8e00ff */
[----:B--2---:R-:W-:-:S05]  /*5f60*/  @!P6 PRMT R4, R22, 0x8880, RZ ;  /* 0x000088801604e816 */ /* 0x004fca00000000ff */
        /* <DEDUP_REMOVED lines=8> */
[----:B------:R-:W-:Y:S02]  /*5ff0*/  @P5 LOP3.LUT R17, R17, 0x800, RZ, 0xfc, !PT ;  /* 0x0000080011115812 */ /* 0x000fe400078efcff */
[----:B------:R-:W-:Y:S01]  /*6000*/  ISETP.LT.OR P5, PT, R0, 0x4a, !P1 ;  /* 0x0000004a0000780c */ /* 0x000fe20004fa1670 */
[----:B------:R-:W-:Y:S01]  /*6010*/  IMAD.U32 R167, RZ, RZ, UR41 ;  /* 0x00000029ffa77e24 */ /* 0x000fe2000f8e00ff */
[----:B------:R-:W-:-:S04]  /*6020*/  LOP3.LUT R16, R16, 0xfeffffff, RZ, 0xc0, !PT ;  /* 0xfeffffff10107812 */ /* 0x000fc800078ec0ff */
[----:B------:R-:W-:-:S07]  /*6030*/  @P2 LOP3.LUT R16, R16, 0x1000000, RZ, 0xfc, !PT ;  /* 0x0100000010102812 */ /* 0x000fce00078efcff */
        /* <DEDUP_REMOVED lines=16> */
[----:B-1----:R-:W-:-:S03]  /*6140*/  IMAD.U32 R3, RZ, RZ, UR40 ;  /* 0x00000028ff037e24 */ /* 0x002fc6000f8e00ff */
[----:B------:R-:W-:-:S04]  /*6150*/  @P1 LOP3.LUT R17, R17, 0x2000, RZ, 0xfc, !PT ;  /* 0x0000200011111812 */ /* 0x000fc800078efcff */
[----:B------:R-:W-:-:S03]  /*6160*/  LOP3.LUT R17, R17, 0xfffffff7, RZ, 0xc0, !PT ;  /* 0xfffffff711117812 */ /* 0x000fc600078ec0ff */
[----:B------:R-:W-:Y:S02]  /*6170*/  @!P2 IADD3 R222, P0, P1, R223, UR39, R6 ;  /* 0x00000027dfdeac10 */ /* 0x000fe4000f91e006 */
[----:B------:R-:W-:Y:S02]  /*6180*/  @P2 LOP3.LUT R17, R17, 0x8, RZ, 0xfc, !PT ;  /* 0x0000000811112812 */ /* 0x000fe400078efcff */
[----:B------:R-:W-:Y:S02]  /*6190*/  @!P2 IADD3.X R223, R3, UR38, R7, P0, P1 ;  /* 0x0000002603dfac10 */ /* 0x000fe400087e2407 */
[----:B------:R-:W-:Y:S02]  /*61a0*/  ISETP.LT.OR P2, PT, R0, 0x12, !P3 ;  /* 0x000000120000780c */ /* 0x000fe40005f41670 */
[----:B------:R-:W-:-:S04]  /*61b0*/  @!P6 IADD3 R152, P0, R20, UR41, RZ ;  /* 0x000000291498ec10 */ /* 0x000fc8000ff1e0ff */
[----:B--2---:R-:W-:Y:S02]  /*61c0*/  @!P6 IADD3.X R153, R21, UR40, RZ, P0, !PT ;  /* 0x000000281599ec10 */ /* 0x004fe400087fe4ff */
[----:B---3--:R-:W-:-:S05]  /*61d0*/  @!P6 PRMT R4, R22, 0x8880, RZ ;  /* 0x000088801604e816 */ /* 0x008fca00000000ff */
[----:B------:R-:W-:-:S04]  /*61e0*/  @!P6 IMAD R5, R4, R19, RZ ;  /* 0x000000130405e224 */ /* 0x000fc800078e02ff */
[----:B------:R-:W-:-:S05]  /*61f0*/  @!P6 IMAD R3, R154, R18, R5 ;  /* 0x000000129a03e224 */ /* 0x000fca00078e0205 */
[----:B------:R1:W-:Y:S04]  /*6200*/  @!P6 STG.E.U8 desc[UR50][R152.64+0x10], R3 ;  /* 0x000010039800e986 */ /* 0x0003e8000c101132 */
[----:B------:R-:W2:Y:S01]  /*6210*/  @!P2 LDG.E.U8 R22, desc[UR50][R10.64+0x11] ;  /* 0x000011320a16a981 */ /* 0x000ea2000c1e1100 */
[----:B------:R-:W-:Y:S02]  /*6220*/  ISETP.LT.OR P1, PT, R0, 0x52, !P3 ;  /* 0x000000520000780c */ /* 0x000fe40005f21670 */
[----:B------:R-:W-:Y:S01]  /*6230*/  LOP3.LUT R16, R16, 0xfffffffb, RZ, 0xc0, !PT ;  /* 0xfffffffb10107812 */ /* 0x000fe200078ec0ff */
[----:B------:R-:W-:-:S03]  /*6240*/  IMAD.U32 R4, RZ, RZ, UR41 ;  /* 0x00000029ff047e24 */ /* 0x000fc6000f8e00ff */
[----:B------:R-:W-:Y:S01]  /*6250*/  @P5 LOP3.LUT R16, R16, 0x4, RZ, 0xfc, !PT ;  /* 0x0000000410105812 */ /* 0x000fe200078efcff */
[----:B------:R-:W-:-:S03]  /*6260*/  IMAD.U32 R154, RZ, RZ, UR40 ;  /* 0x00000028ff9a7e24 */ /* 0x000fc6000f8e00ff */
[----:B------:R-:W-:-:S03]  /*6270*/  LOP3.LUT R16, R16, 0x7fffffff, RZ, 0xc0, !PT ;  /* 0x7fffffff10107812 */ /* 0x000fc600078ec0ff */
[----:B-1----:R-:W-:Y:S02]  /*6280*/  @!P1 IADD3 R152, P0, P6, R4, UR39, R6 ;  /* 0x0000002704989c10 */ /* 0x002fe4000fe1e006 */
[----:B------:R-:W-:Y:S02]  /*6290*/  @P1 LOP3.LUT R16, R16, 0x80000000, RZ, 0xfc, !PT ;  /* 0x8000000010101812 */ /* 0x000fe400078efcff */
[----:B------:R-:W-:Y:S02]  /*62a0*/  @!P1 IADD3.X R153, R154, UR38, R7, P0, P6 ;  /* 0x000000269a999c10 */ /* 0x000fe400087ec407 */
[----:B------:R-:W-:Y:S01]  /*62b0*/  ISETP.LT.OR P1, PT, R0, 0x59, !P3 ;  /* 0x000000590000780c */ /* 0x000fe20005f21670 */
[----:B------:R-:W-:Y:S01]  /*62c0*/  IMAD.U32 R3, RZ, RZ, UR41 ;  /* 0x00000029ff037e24 */ /* 0x000fe2000f8e00ff */
[----:B--2---:R-:W-:-:S05]  /*62d0*/  @!P2 PRMT R4, R22, 0x8880, RZ ;  /* 0x000088801604a816 */ /* 0x004fca00000000ff */
[----:B------:R-:W-:-:S04]  /*62e0*/  @!P2 IMAD R5, R4, R19, RZ ;  /* 0x000000130405a224 */ /* 0x000fc800078e02ff */
[----:B------:R-:W-:Y:S02]  /*62f0*/  @!P2 IMAD R155, R155, R18, R5 ;  /* 0x000000129b9ba224 */ /* 0x000fe400078e0205 */
[----:B------:R-:W-:-:S03]  /*6300*/  IMAD.U32 R4, RZ, RZ, UR40 ;  /* 0x00000028ff047e24 */ /* 0x000fc6000f8e00ff */
        /* <DEDUP_REMOVED lines=9> */
[----:B------:R-:W-:Y:S01]  /*63a0*/  LOP3.LUT R17, R17, 0xffffffbf, RZ, 0xc0, !PT ;  /* 0xffffffbf11117812 */ /* 0x000fe200078ec0ff */
[----:B------:R-:W-:-:S03]  /*63b0*/  IMAD.U32 R3, RZ, RZ, UR40 ;  /* 0x00000028ff037e24 */ /* 0x000fc6000f8e00ff */
        /* <DEDUP_REMOVED lines=8> */
[----:B------:R-:W2:Y:S01]  /*6440*/  @!P6 LDG.E.U8 R22, desc[UR50][R184.64+0x19] ;  /* 0x00001932b816e981 */ /* 0x000ea2000c1e1100 */
[----:B------:R-:W-:Y:S02]  /*6450*/  LOP3.LUT P5, RZ, R16, 0x20, RZ, 0xc0, !PT ;  /* 0x0000002010ff7812 */ /* 0x000fe400078ac0ff */
[----:B------:R-:W-:Y:S02]  /*6460*/  LOP3.LUT R17, R17, 0xfffffffd, RZ, 0xc0, !PT ;  /* 0xfffffffd11117812 */ /* 0x000fe400078ec0ff */
[----:B--2---:R-:W-:-:S05]  /*6470*/  @!P6 PRMT R4, R22, 0x8880, RZ ;  /* 0x000088801604e816 */ /* 0x004fca00000000ff */
[----:B------:R-:W-:-:S04]  /*6480*/  @!P6 IMAD R5, R4, R19, RZ ;  /* 0x000000130405e224 */ /* 0x000fc800078e02ff */
[----:B------:R-:W-:-:S05]  /*6490*/  @!P6 IMAD R4, R157, R18, R5 ;  /* 0x000000129d04e224 */ /* 0x000fca00078e0205 */
[----:B------:R2:W-:Y:S04]  /*64a0*/  @!P6 STG.E.U8 desc[UR50][R20.64+0x19], R4 ;  /* 0x000019041400e986 */ /* 0x0005e8000c101132 */
[----:B------:R-:W3:Y:S01]  /*64b0*/  @!P5 LDG.E.U8 R22, desc[UR50][R10.64+0x18] ;  /* 0x000018320a16d981 */ /* 0x000ee2000c1e1100 */
[----:B------:R-:W-:-:S04]  /*64c0*/  @P1 LOP3.LUT R17, R17, 0x2, RZ, 0xfc, !PT ;  /* 0x0000000211111812 */ /* 0x000fc800078efcff */
[----:B------:R-:W-:-:S04]  /*64d0*/  LOP3.LUT P1, RZ, R17, 0x2000, RZ, 0xc0, !PT ;  /* 0x0000200011ff7812 */ /* 0x000fc8000782c0ff */
[----:B------:R-:W-:Y:S01]  /*64e0*/  ISETP.LT.OR P2, PT, R0, 0x51, !P1 ;  /* 0x000000510000780c */ /* 0x000fe20004f41670 */
[----:B------:R-:W-:Y:S01]  /*64f0*/  IMAD.U32 R157, RZ, RZ, UR41 ;  /* 0x00000029ff9d7e24 */ /* 0x000fe2000f8e00ff */
[----:B------:R-:W-:Y:S01]  /*6500*/  LOP3.LUT P0, RZ, R16, 0x10, RZ, 0xc0, !PT ;  /* 0x0000001010ff7812 */ /* 0x000fe2000780c0ff */
[----:B-1----:R-:W-:Y:S01]  /*6510*/  IMAD.U32 R3, RZ, RZ, UR40 ;  /* 0x00000028ff037e24 */ /* 0x002fe2000f8e00ff */
[----:B---3--:R-:W-:-:S05]  /*6520*/  @!P5 PRMT R156, R22, 0x8880, RZ ;  /* 0x00008880169cd816 */ /* 0x008fca00000000ff */
[----:B------:R-:W-:-:S04]  /*6530*/  @!P5 IMAD R5, R156, R19, RZ ;  /* 0x000000139c05d224 */ /* 0x000fc800078e02ff */
[----:B------:R-:W-:-:S04]  /*6540*/  @!P2 IADD3 R156, P3, P6, R157, UR43, R6 ;  /* 0x0000002b9d9cac10 */ /* 0x000fc8000fe7e006 */
[----:B------:R-:W-:Y:S01]  /*6550*/  @!P2 IADD3.X R157, R3, UR42, R7, P3, P6 ;  /* 0x0000002a039dac10 */ /* 0x000fe20009fec407 */
[----:B------:R-:W-:-:S05]  /*6560*/  @!P5 IMAD R3, R158, R18, R5 ;  /* 0x000000129e03d224 */ /* 0x000fca00078e0205 */
[----:B------:R1:W-:Y:S04]  /*6570*/  @!P5 STG.E.U8 desc[UR50][R212.64+0x18], R3 ;  /* 0x00001803d400d986 */ /* 0x0003e8000c101132 */
[----:B------:R-:W3:Y:S01]  /*6580*/  @!P0 LDG.E.U8 R22, desc[UR50][R10.64+0x19] ;  /* 0x000019320a168981 */ /* 0x000ee2000c1e1100 */
[----:B------:R-:W-:Y:S01]  /*6590*/  ISETP.LT.OR P3, PT, R0, 0x52, !P1 ;  /* 0x000000520000780c */ /* 0x000fe20004f61670 */
[----:B--2---:R-:W-:Y:S02]  /*65a0*/  IMAD.U32 R4, RZ, RZ, UR41 ;  /* 0x00000029ff047e24 */ /* 0x004fe4000f8e00ff */
[----:B------:R-:W-:Y:S01]  /*65b0*/  IMAD.U32 R158, RZ, RZ, UR40 ;  /* 0x00000028ff9e7e24 */ /* 0x000fe2000f8e00ff */
[----:B------:R-:W-:-:S09]  /*65c0*/  LOP3.LUT R17, R17, 0xfffffffe, RZ, 0xc0, !PT ;  /* 0xfffffffe11117812 */ /* 0x000fd200078ec0ff */
[----:B-1----:R-:W-:-:S04]  /*65d0*/  @!P3 IADD3 R212, P5, P6, R4, UR43, R6 ;  /* 0x0000002b04d4bc10 */ /* 0x002fc8000febe006 */
[----:B------:R-:W-:Y:S02]  /*65e0*/  @!P3 IADD3.X R213, R158, UR42, R7, P5, P6 ;  /* 0x0000002a9ed5bc10 */ /* 0x000fe4000afec407 */
[----:B------:R-:W-:Y:S02]  /*65f0*/  ISETP.LT.OR P5, PT, R0, 0x59, !P1 ;  /* 0x000000590000780c */ /* 0x000fe40004fa1670 */
[----:B------:R-:W-:-:S04]  /*6600*/  @P2 LOP3.LUT R17, R17, 0x1, RZ, 0xfc, !PT ;  /* 0x0000000111112812 */ /* 0x000fc800078efcff */
[C---:B------:R-:W-:Y:S02]  /*6610*/  LOP3.LUT P2, RZ, R17.reuse, 0x1000, RZ, 0xc0, !PT ;  /* 0x0000100011ff7812 */ /* 0x040fe4000784c0ff */
[----:B------:R-:W-:Y:S01]  /*6620*/  LOP3.LUT R17, R17, 0xfffffdff, RZ, 0xc0, !PT ;  /* 0xfffffdff11117812 */ /* 0x000fe200078ec0ff */
[----:B------:R-:W-:-:S03]  /*6630*/  IMAD.U32 R3, RZ, RZ, UR40 ;  /* 0x00000028ff037e24 */ /* 0x000fc6000f8e00ff */
[----:B------:R-:W-:Y:S02]  /*6640*/  @P3 LOP3.LUT R17, R17, 0x200, RZ, 0xfc, !PT ;  /* 0x0000020011113812 */ /* 0x000fe400078efcff */
[----:B---3--:R-:W-:-:S05]  /*6650*/  @!P0 PRMT R4, R22, 0x8880, RZ ;  /* 0x0000888016048816 */ /* 0x008fca00000000ff */
[----:B------:R-:W-:-:S04]  /*6660*/  @!P0 IMAD R5, R4, R19, RZ ;  /* 0x0000001304058224 */ /* 0x000fc800078e02ff */
[----:B------:R-:W-:Y:S02]  /*6670*/  @!P0 IMAD R4, R159, R18, R5 ;  /* 0x000000129f048224 */ /* 0x000fe400078e0205 */
[----:B------:R-:W-:-:S05]  /*6680*/  IMAD.U32 R159, RZ, RZ, UR41 ;  /* 0x00000029ff9f7e24 */ /* 0x000fca000f8e00ff */
[----:B------:R-:W-:-:S04]  /*6690*/  @!P5 IADD3 R158, P3, P6, R159, UR43, R6 ;  /* 0x0000002b9f9edc10 */ /* 0x000fc8000fe7e006 */
[----:B------:R-:W-:Y:S02]  /*66a0*/  @!P5 IADD3.X R159, R3, UR42, R7, P3, P6 ;  /* 0x0000002a039fdc10 */ /* 0x000fe40009fec407 */
[----:B------:R-:W-:Y:S01]  /*66b0*/  ISETP.LT.OR P6, PT, R0, 0x11, !P2 ;  /* 0x000000110000780c */ /* 0x000fe200057c1670 */
[----:B------:R1:W-:-:S12]  /*66c0*/  @!P0 STG.E.U8 desc[UR50][R210.64+0x19], R4 ;  /* 0x00001904d2008986 */ /* 0x0003d8000c101132 */
[----:B------:R-:W2:Y:S01]  /*66d0*/  @!P6 LDG.E.U8 R22, desc[UR50][R192.64+0x10] ;  /* 0x00001032c016e981 */ /* 0x000ea2000c1e1100 */
[----:B------:R-:W-:Y:S02]  /*66e0*/  LOP3.LUT P0, RZ, R16, 0x80, RZ, 0xc0, !PT ;  /* 0x0000008010ff7812 */ /* 0x000fe4000780c0ff */
[----:B------:R-:W-:Y:S02]  /*66f0*/  ISETP.LT.OR P3, PT, R0, 0x5a, !P1 ;  /* 0x0000005a0000780c */ /* 0x000fe40004f61670 */
[----:B------:R-:W-:-:S04]  /*6700*/  LOP3.LUT R16, R16, 0xffffffef, RZ, 0xc0, !PT ;  /* 0xffffffef10107812 */ /* 0x000fc800078ec0ff */
[----:B------:R-:W-:-:S04]  /*6710*/  @P5 LOP3.LUT R16, R16, 0x10, RZ, 0xfc, !PT ;  /* 0x0000001010105812 */ /* 0x000fc800078efcff */
[----:B------:R-:W-:Y:S02]  /*6720*/  LOP3.LUT R16, R16, 0xffffffdf, RZ, 0xc0, !PT ;  /* 0xffffffdf10107812 */ /* 0x000fe400078ec0ff */
[----:B------:R-:W-:Y:S02]  /*6730*/  LOP3.LUT R17, R17, 0xffffff7f, RZ, 0xc0, !PT ;  /* 0xffffff7f11117812 */ /* 0x000fe400078ec0ff */
[----:B------:R-:W-:Y:S02]  /*6740*/  @P3 LOP3.LUT R16, R16, 0x20, RZ, 0xfc, !PT ;  /* 0x0000002010103812 */ /* 0x000fe400078efcff */
[----:B------:R-:W-:Y:S02]  /*6750*/  @P1 LOP3.LUT R17, R17, 0x80, RZ, 0xfc, !PT ;  /* 0x0000008011111812 */ /* 0x000fe400078efcff */
[----:B------:R-:W-:Y:S01]  /*6760*/  LOP3.LUT P1, RZ, R16, 0x20, RZ, 0xc0, !PT ;  /* 0x0000002010ff7812 */ /* 0x000fe2000782c0ff */
[----:B-1----:R-:W-:-:S12]  /*6770*/  IMAD.U32 R211, RZ, RZ, UR41 ;  /* 0x00000029ffd37e24 */ /* 0x002fd8000f8e00ff */
[----:B------:R-:W-:Y:S02]  /*6780*/  @!P1 IADD3 R210, P3, P5, R211, UR43, R6 ;  /* 0x0000002bd3d29c10 */ /* 0x000fe4000fd7e006 */
[----:B--2---:R-:W-:-:S05]  /*6790*/  @!P6 PRMT R3, R22, 0x8880, RZ ;  /* 0x000088801603e816 */ /* 0x004fca00000000ff */
[----:B------:R-:W-:Y:S02]  /*67a0*/  @!P6 IMAD R5, R3, R19, RZ ;  /* 0x000000130305e224 */ /* 0x000fe400078e02ff */
[----:B------:R-:W-:-:S05]  /*67b0*/  IMAD.U32 R3, RZ, RZ, UR40 ;  /* 0x00000028ff037e24 */ /* 0x000fca000f8e00ff */
[----:B------:R-:W-:Y:S01]  /*67c0*/  @!P1 IADD3.X R211, R3, UR42, R7, P3, P5 ;  /* 0x0000002a03d39c10 */ /* 0x000fe20009fea407 */
[----:B------:R-:W-:-:S05]  /*67d0*/  @!P6 IMAD R3, R144, R18, R5 ;  /* 0x000000129003e224 */ /* 0x000fca00078e0205 */
[----:B------:R1:W-:Y:S01]  /*67e0*/  @!P6 STG.E.U8 desc[UR50][R182.64+0x10], R3 ;  /* 0x00001003b600e986 */ /* 0x0003e2000c101132 */
[----:B------:R-:W-:-:S13]  /*67f0*/  ISETP.LT.OR P6, PT, R0, 0x12, !P2 ;  /* 0x000000120000780c */ /* 0x000fda00057c1670 */
[----:B------:R-:W2:Y:S02]  /*6800*/  @!P6 LDG.E.U8 R22, desc[UR50][R192.64+0x11] ;  /* 0x00001132c016e981 */ /* 0x000ea4000c1e1100 */
[----:B--2---:R-:W-:-:S05]  /*6810*/  @!P6 PRMT R4, R22, 0x8880, RZ ;  /* 0x000088801604e816 */ /* 0x004fca00000000ff */
[----:B------:R-:W-:-:S04]  /*6820*/  @!P6 IMAD R5, R4, R19, RZ ;  /* 0x000000130405e224 */ /* 0x000fc800078e02ff */
[----:B------:R-:W-:-:S05]  /*6830*/  @!P6 IMAD R145, R145, R18, R5 ;  /* 0x000000129191e224 */ /* 0x000fca00078e0205 */
[----:B------:R-:W-:Y:S04]  /*6840*/  @!P6 STG.E.U8 desc[UR50][R182.64+0x11], R145 ;  /* 0x00001191b600e986 */ /* 0x000fe8000c101132 */
[----:B------:R-:W2:Y:S01]  /*6850*/  @!P0 LDG.E.U8 R22, desc[UR50][R8.64+0x10] ;  /* 0x0000103208168981 */ /* 0x000ea2000c1e1100 */
[----:B------:R-:W-:Y:S02]  /*6860*/  LOP3.LUT P6, RZ, R16, 0x40, RZ, 0xc0, !PT ;  /* 0x0000004010ff7812 */ /* 0x000fe400078cc0ff */
[----:B--2---:R-:W-:-:S05]  /*6870*/  @!P0 PRMT R4, R22, 0x8880, RZ ;  /* 0x0000888016048816 */ /* 0x004fca00000000ff */
[----:B------:R-:W-:-:S04]  /*6880*/  @!P0 IMAD R5, R4, R19, RZ ;  /* 0x0000001304058224 */ /* 0x000fc800078e02ff */
[----:B-1----:R-:W-:-:S05]  /*6890*/  @!P0 IMAD R3, R146, R18, R5 ;  /* 0x0000001292038224 */ /* 0x002fca00078e0205 */
[----:B------:R1:W-:Y:S04]  /*68a0*/  @!P0 STG.E.U8 desc[UR50][R228.64+0x10], R3 ;  /* 0x00001003e4008986 */ /* 0x0003e8000c101132 */
[----:B------:R-:W2:Y:S02]  /*68b0*/  @!P6 LDG.E.U8 R22, desc[UR50][R8.64+0x11] ;  /* 0x000011320816e981 */ /* 0x000ea4000c1e1100 */
[----:B--2---:R-:W-:-:S05]  /*68c0*/  @!P6 PRMT R4, R22, 0x8880, RZ ;  /* 0x000088801604e816 */ /* 0x004fca00000000ff */
[----:B------:R-:W-:-:S04]  /*68d0*/  @!P6 IMAD R5, R4, R19, RZ ;  /* 0x000000130405e224 */ /* 0x000fc800078e02ff */
[----:B------:R-:W-:-:S05]  /*68e0*/  @!P6 IMAD R147, R147, R18, R5 ;  /* 0x000000129393e224 */ /* 0x000fca00078e0205 */
[----:B------:R-:W-:Y:S01]  /*68f0*/  @!P6 STG.E.U8 desc[UR50][R226.64+0x11], R147 ;  /* 0x00001193e200e986 */ /* 0x000fe2000c101132 */
[----:B------:R-:W-:-:S13]  /*6900*/  ISETP.LT.OR P6, PT, R0, 0x19, !P2 ;  /* 0x000000190000780c */ /* 0x000fda00057c1670 */
[----:B------:R-:W2:Y:S02]  /*6910*/  @!P6 LDG.E.U8 R22, desc[UR50][R192.64+0x18] ;  /* 0x00001832c016e981 */ /* 0x000ea4000c1e1100 */
[----:B--2---:R-:W-:-:S05]  /*6920*/  @!P6 PRMT R4, R22, 0x8880, RZ ;  /* 0x000088801604e816 */ /* 0x004fca00000000ff */
[----:B------:R-:W-:-:S04]  /*6930*/  @!P6 IMAD R5, R4, R19, RZ ;  /* 0x000000130405e224 */ /* 0x000fc800078e02ff */
[----:B-1----:R-:W-:-:S05]  /*6940*/  @!P6 IMAD R3, R148, R18, R5 ;  /* 0x000000129403e224 */ /* 0x002fca00078e0205 */
[----:B------:R1:W-:Y:S01]  /*6950*/  @!P6 STG.E.U8 desc[UR50][R182.64+0x18], R3 ;  /* 0x00001803b600e986 */ /* 0x0003e2000c101132 */
[----:B------:R-:W-:-:S13]  /*6960*/  ISETP.LT.OR P6, PT, R0, 0x1a, !P2 ;  /* 0x0000001a0000780c */ /* 0x000fda00057c1670 */
[----:B------:R-:W2:Y:S01]  /*6970*/  @!P6 LDG.E.U8 R22, desc[UR50][R192.64+0x19] ;  /* 0x00001932c016e981 */ /* 0x000ea2000c1e1100 */
[C---:B------:R-:W-:Y:S02]  /*6980*/  LOP3.LUT P5, RZ, R17.reuse, 0x800, RZ, 0xc0, !PT ;  /* 0x0000080011ff7812 */ /* 0x040fe400078ac0ff */
[----:B------:R-:W-:-:S04]  /*6990*/  LOP3.LUT R17, R17, 0xfffffeff, RZ, 0xc0, !PT ;  /* 0xfffffeff11117812 */ /* 0x000fc800078ec0ff */
[----:B------:R-:W-:Y:S02]  /*69a0*/  @P1 LOP3.LUT R17, R17, 0x100, RZ, 0xfc, !PT ;  /* 0x0000010011111812 */ /* 0x000fe400078efcff */
[----:B------:R-:W-:Y:S02]  /*69b0*/  LOP3.LUT P1, RZ, R16, 0x200, RZ, 0xc0, !PT ;  /* 0x0000020010ff7812 */ /* 0x000fe4000782c0ff */
        /* <DEDUP_REMOVED lines=10> */
[----:B------:R-:W2:Y:S01]  /*6a60*/  @!P3 LDG.E.U8 R22, desc[UR50][R8.64+0x19] ;  /* 0x000019320816b981 */ /* 0x000ea2000c1e1100 */
[----:B------:R-:W-:-:S04]  /*6a70*/  LOP3.LUT P0, RZ, R17, 0x400, RZ, 0xc0, !PT ;  /* 0x0000040011ff7812 */ /* 0x000fc8000780c0ff */
[----:B------:R-:W-:Y:S02]  /*6a80*/  ISETP.LT.OR P6, PT, R0, 0x21, !P0 ;  /* 0x000000210000780c */ /* 0x000fe400047c1670 */
[----:B--2---:R-:W-:-:S05]  /*6a90*/  @!P3 PRMT R4, R22, 0x8880, RZ ;  /* 0x000088801604b816 */ /* 0x004fca00000000ff */
[----:B------:R-:W-:-:S04]  /*6aa0*/  @!P3 IMAD R5, R4, R19, RZ ;  /* 0x000000130405b224 */ /* 0x000fc800078e02ff */
[----:B------:R-:W-:-:S05]  /*6ab0*/  @!P3 IMAD R151, R151, R18, R5 ;  /* 0x000000129797b224 */ /* 0x000fca00078e0205 */
[----:B------:R-:W-:Y:S04]  /*6ac0*/  @!P3 STG.E.U8 desc[UR50][R208.64+0x19], R151 ;  /* 0x00001997d000b986 */ /* 0x000fe8000c101132 */
[----:B------:R-:W2:Y:S02]  /*6ad0*/  @!P6 LDG.E.U8 R22, desc[UR50][R14.64+0x20] ;  /* 0x000020320e16e981 */ /* 0x000ea4000c1e1100 */
[----:B--2---:R-:W-:-:S05]  /*6ae0*/  @!P6 PRMT R4, R22, 0x8880, RZ ;  /* 0x000088801604e816 */ /* 0x004fca00000000ff */
[----:B------:R-:W-:-:S04]  /*6af0*/  @!P6 IMAD R5, R4, R19, RZ ;  /* 0x000000130405e224 */ /* 0x000fc800078e02ff */
[----:B-1----:R-:W-:-:S05]  /*6b00*/  @!P6 IMAD R3, R136, R18, R5 ;  /* 0x000000128803e224 */ /* 0x002fca00078e0205 */
        /* <DEDUP_REMOVED lines=9> */
[----:B------:R-:W-:-:S04]  /*6ba0*/  @!P6 IADD3 R136, P1, R6, UR41, RZ ;  /* 0x000000290688ec10 */ /* 0x000fc8000ff3e0ff */
[----:B------:R-:W-:Y:S02]  /*6bb0*/  @!P6 IADD3.X R137, R7, UR40, RZ, P1, !PT ;  /* 0x000000280789ec10 */ /* 0x000fe40008ffe4ff */
[----:B---3--:R-:W-:-:S05]  /*6bc0*/  @!P6 PRMT R4, R22, 0x8880, RZ ;  /* 0x000088801604e816 */ /* 0x008fca00000000ff */
[----:B------:R-:W-:-:S04]  /*6bd0*/  @!P6 IMAD R5, R4, R19, RZ ;  /* 0x000000130405e224 */ /* 0x000fc800078e02ff */
[----:B-1----:R-:W-:-:S05]  /*6be0*/  @!P6 IMAD R3, R138, R18, R5 ;  /* 0x000000128a03e224 */ /* 0x002fca00078e0205 */
[----:B------:R1:W-:Y:S01]  /*6bf0*/  @!P6 STG.E.U8 desc[UR50][R136.64+0x20], R3 ;  /* 0x000020038800e986 */ /* 0x0003e2000c101132 */
[----:B------:R-:W-:-:S13]  /*6c00*/  ISETP.LT.OR P6, PT, R0, 0x22, !P5 ;  /* 0x000000220000780c */ /* 0x000fda0006fc1670 */
[----:B------:R-:W3:Y:S01]  /*6c10*/  @!P6 LDG.E.U8 R22, desc[UR50][R12.64+0x21] ;  /* 0x000021320c16e981 */ /* 0x000ee2000c1e1100 */
[----:B------:R-:W-:-:S04]  /*6c20*/  @!P6 IADD3 R144, P1, R6, UR41, RZ ;  /* 0x000000290690ec10 */ /* 0x000fc8000ff3e0ff */
[----:B--2---:R-:W-:Y:S02]  /*6c30*/  @!P6 IADD3.X R145, R7, UR40, RZ, P1, !PT ;  /* 0x000000280791ec10 */ /* 0x004fe40008ffe4ff */
[----:B---3--:R-:W-:-:S05]  /*6c40*/  @!P6 PRMT R4, R22, 0x8880, RZ ;  /* 0x000088801604e816 */ /* 0x008fca00000000ff */
        /* <DEDUP_REMOVED lines=14> */
[----:B------:R-:W-:Y:S01]  /*6d30*/  @!P6 STG.E.U8 desc[UR50][R6.64+0x29], R141 ;  /* 0x0000298d0600e986 */ /* 0x000fe2000c101132 */
[----:B------:R-:W-:-:S13]  /*6d40*/  ISETP.LT.OR P6, PT, R0, 0x29, !P5 ;  /* 0x000000290000780c */ /* 0x000fda0006fc1670 */
[----:B------:R-:W2:Y:S01]  /*6d50*/  @!P6 LDG.E.U8 R22, desc[UR50][R12.64+0x28] ;  /* 0x000028320c16e981 */ /* 0x000ea2000c1e1100 */
[----:B------:R-:W-:-:S04]  /*6d60*/  @!P6 IADD3 R136, P1, R6, UR41, RZ ;  /* 0x000000290688ec10 */ /* 0x000fc8000ff3e0ff */
[----:B------:R-:W-:Y:S02]  /*6d70*/  @!P6 IADD3.X R137, R7, UR40, RZ, P1, !PT ;  /* 0x000000280789ec10 */ /* 0x000fe40008ffe4ff */
[----:B--2---:R-:W-:-:S05]  /*6d80*/  @!P6 PRMT R4, R22, 0x8880, RZ ;  /* 0x000088801604e816 */ /* 0x004fca00000000ff */
[----:B------:R-:W-:-:S04]  /*6d90*/  @!P6 IMAD R5, R4, R19, RZ ;  /* 0x000000130405e224 */ /* 0x000fc800078e02ff */
[----:B-1----:R-:W-:-:S05]  /*6da0*/  @!P6 IMAD R3, R142, R18, R5 ;  /* 0x000000128e03e224 */ /* 0x002fca00078e0205 */
[----:B------:R1:W-:Y:S01]  /*6db0*/  @!P6 STG.E.U8 desc[UR50][R136.64+0x28], R3 ;  /* 0x000028038800e986 */ /* 0x0003e2000c101132 */
[----:B------:R-:W-:-:S13]  /*6dc0*/  ISETP.LT.OR P6, PT, R0, 0x2a, !P5 ;  /* 0x0000002a0000780c */ /* 0x000fda0006fc1670 */
[----:B------:R-:W2:Y:S01]  /*6dd0*/  @!P6 LDG.E.U8 R22, desc[UR50][R12.64+0x29] ;  /* 0x000029320c16e981 */ /* 0x000ea2000c1e1100 */
[----:B------:R-:W-:-:S04]  /*6de0*/  @!P6 IADD3 R138, P1, R6, UR41, RZ ;  /* 0x00000029068aec10 */ /* 0x000fc8000ff3e0ff */
[----:B------:R-:W-:Y:S02]  /*6df0*/  @!P6 IADD3.X R139, R7, UR40, RZ, P1, !PT ;  /* 0x00000028078bec10 */ /* 0x000fe40008ffe4ff */
        /* <DEDUP_REMOVED lines=16> */
[----:B------:R-:W-:-:S13]  /*6f00*/  LOP3.LUT P6, RZ, R16, 0x800, RZ, 0xc0, !PT ;  /* 0x0000080010ff7812 */ /* 0x000fda00078cc0ff */
[----:B------:R-:W2:Y:S01]  /*6f10*/  @!P6 LDG.E.U8 R22, desc[UR50][R10.64+0x20] ;  /* 0x000020320a16e981 */ /* 0x000ea2000c1e1100 */
[----:B------:R-:W-:Y:S02]  /*6f20*/  P2R R140, PR, RZ, 0x1 ;  /* 0x00000001ff8c7803 */ /* 0x000fe40000000000 */
[----:B------:R-:W-:Y:S02]  /*6f30*/  LOP3.LUT P0, RZ, R16, 0x400, RZ, 0xc0, !PT ;  /* 0x0000040010ff7812 */ /* 0x000fe4000780c0ff */
[----:B--2---:R-:W-:-:S05]  /*6f40*/  @!P6 PRMT R4, R22, 0x8880, RZ ;  /* 0x000088801604e816 */ /* 0x004fca00000000ff */
[----:B------:R-:W-:-:S04]  /*6f50*/  @!P6 IMAD R5, R4, R19, RZ ;  /* 0x000000130405e224 */ /* 0x000fc800078e02ff */
[----:B-1----:R-:W-:-:S05]  /*6f60*/  @!P6 IMAD R3, R130, R18, R5 ;  /* 0x000000128203e224 */ /* 0x002fca00078e0205 */
[----:B------:R1:W-:Y:S04]  /*6f70*/  @!P6 STG.E.U8 desc[UR50][R206.64+0x20], R3 ;  /* 0x00002003ce00e986 */ /* 0x0003e8000c101132 */
[----:B------:R-:W2:Y:S01]  /*6f80*/  @!P0 LDG.E.U8 R22, desc[UR50][R10.64+0x21] ;  /* 0x000021320a168981 */ /* 0x000ea2000c1e1100 */
        /* <DEDUP_REMOVED lines=11> */
[----:B------:R-:W2:Y:S01]  /*7040*/  @!P6 LDG.E.U8 R22, desc[UR50][R184.64+0x29] ;  /* 0x00002932b816e981 */ /* 0x000ea2000c1e1100 */
        /* <DEDUP_REMOVED lines=60> */
[----:B------:R-:W-:-:S04]  /*7410*/  ISETP.NE.AND P0, PT, R140, RZ, PT ;  /* 0x000000ff8c00720c */ /* 0x000fc80003f05270 */
        /* <DEDUP_REMOVED lines=454> */
[----:B------:R-:W-:-:S13]  /*9080*/  ISETP.LT.OR P3, PT, R0, 0x61, !P5 ;  /* 0x000000610000780c */ /* 0x000fda0006f61670 */
[----:B------:R-:W-:-:S04]  /*9090*/  @!P3 IADD3 R48, P6, R6, UR41, RZ ;  /* 0x000000290630bc10 */ /* 0x000fc8000ffde0ff */
[----:B------:R-:W-:Y:S02]  /*90a0*/  @!P3 IADD3.X R49, R7, UR40, RZ, P6, !PT ;  /* 0x000000280731bc10 */ /* 0x000fe4000b7fe4ff */
[----:B------:R-:W-:Y:S02]  /*90b0*/  ISETP.LT.OR P6, PT, R0, 0x62, !P5 ;  /* 0x000000620000780c */ /* 0x000fe40006fc1670 */
[----:B--2---:R-:W-:-:S05]  /*90c0*/  @!P1 PRMT R4, R22, 0x8880, RZ ;  /* 0x0000888016049816 */ /* 0x004fca00000000ff */
[----:B------:R-:W-:-:S04]  /*90d0*/  @!P1 IMAD R5, R4, R19, RZ ;  /* 0x0000001304059224 */ /* 0x000fc800078e02ff */
[----:B-1----:R-:W-:-:S05]  /*90e0*/  @!P1 IMAD R3, R54, R18, R5 ;  /* 0x0000001236039224 */ /* 0x002fca00078e0205 */
[----:B------:R1:W-:Y:S01]  /*90f0*/  @!P1 STG.E.U8 desc[UR50][R158.64+0x58], R3 ;  /* 0x000058039e009986 */ /* 0x0003e2000c101132 */
[----:B------:R-:W-:-:S04]  /*9100*/  @!P6 IADD3 R50, P1, R6, UR41, RZ ;  /* 0x000000290632ec10 */ /* 0x000fc8000ff3e0ff */
[----:B------:R-:W-:Y:S02]  /*9110*/  @!P6 IADD3.X R51, R7, UR40, RZ, P1, !PT ;  /* 0x000000280733ec10 */ /* 0x000fe40008ffe4ff */
[----:B------:R-:W-:-:S13]  /*9120*/  LOP3.LUT P1, RZ, R17, 0x100, RZ, 0xc0, !PT ;  /* 0x0000010011ff7812 */ /* 0x000fda000782c0ff */
        /* <DEDUP_REMOVED lines=28> */
[----:B------:R-:W2:Y:S01]  /*92f0*/  @!P6 LDG.E.U8 R22, desc[UR50][R14.64+0x68] ;  /* 0x000068320e16e981 */ /* 0x000ea2000c1e1100 */
[----:B------:R-:W-:Y:S02]  /*9300*/  ISETP.LT.OR P0, PT, R0, 0x6a, !P0 ;  /* 0x0000006a0000780c */ /* 0x000fe40004701670 */
        /* <DEDUP_REMOVED lines=10> */
[----:B------:R-:W2:Y:S01]  /*93b0*/  @!P6 LDG.E.U8 R22, desc[UR50][R12.64+0x68] ;  /* 0x000068320c16e981 */ /* 0x000ea2000c1e1100 */
[----:B------:R-:W-:Y:S02]  /*93c0*/  ISETP.LT.OR P5, PT, R0, 0x6a, !P5 ;  /* 0x0000006a0000780c */ /* 0x000fe40006fa1670 */
[----:B0-----:R-:W-:-:S04]  /*93d0*/  @!P6 IADD3 R14, P0, R6, UR41, RZ ;  /* 0x00000029060eec10 */ /* 0x001fc8000ff1e0ff */
[----:B------:R-:W-:Y:S02]  /*93e0*/  @!P6 IADD3.X R15, R7, UR40, RZ, P0, !PT ;  /* 0x00000028070fec10 */ /* 0x000fe400087fe4ff */
[----:B--2---:R-:W-:-:S05]  /*93f0*/  @!P6 PRMT R4, R22, 0x8880, RZ ;  /* 0x000088801604e816 */ /* 0x004fca00000000ff */
[----:B------:R-:W-:-:S04]  /*9400*/  @!P6 IMAD R5, R4, R19, RZ ;  /* 0x000000130405e224 */ /* 0x000fc800078e02ff */
[----:B-1----:R-:W-:-:S05]  /*9410*/  @!P6 IMAD R3, R46, R18, R5 ;  /* 0x000000122e03e224 */ /* 0x002fca00078e0205 */
[----:B------:R0:W-:Y:S04]  /*9420*/  @!P6 STG.E.U8 desc[UR50][R14.64+0x68], R3 ;  /* 0x000068030e00e986 */ /* 0x0001e8000c101132 */
[----:B------:R-:W2:Y:S01]  /*9430*/  @!P5 LDG.E.U8 R22, desc[UR50][R12.64+0x69] ;  /* 0x000069320c16d981 */ /* 0x000ea2000c1e1100 */
[----:B------:R-:W-:Y:S02]  /*9440*/  ISETP.LT.OR P0, PT, R0, 0x61, !P4 ;  /* 0x000000610000780c */ /* 0x000fe40006701670 */
[----:B------:R-:W-:-:S04]  /*9450*/  @!P5 IADD3 R40, P6, R6, UR41, RZ ;  /* 0x000000290628dc10 */ /* 0x000fc8000ffde0ff */
[----:B------:R-:W-:Y:S02]  /*9460*/  @!P5 IADD3.X R41, R7, UR40, RZ, P6, !PT ;  /* 0x000000280729dc10 */ /* 0x000fe4000b7fe4ff */
[----:B--2---:R-:W-:-:S05]  /*9470*/  @!P5 PRMT R4, R22, 0x8880, RZ ;  /* 0x000088801604d816 */ /* 0x004fca00000000ff */
[----:B------:R-:W-:-:S04]  /*9480*/  @!P5 IMAD R5, R4, R19, RZ ;  /* 0x000000130405d224 */ /* 0x000fc800078e02ff */
[----:B------:R-:W-:-:S05]  /*9490*/  @!P5 IMAD R47, R47, R18, R5 ;  /* 0x000000122f2fd224 */ /* 0x000fca00078e0205 */
[----:B------:R-:W-:Y:S04]  /*94a0*/  @!P5 STG.E.U8 desc[UR50][R40.64+0x69], R47 ;  /* 0x0000692f2800d986 */ /* 0x000fe8000c101132 */
[----:B------:R-:W2:Y:S01]  /*94b0*/  @!P0 LDG.E.U8 R22, desc[UR50][R184.64+0x60] ;  /* 0x00006032b8168981 */ /* 0x000ea2000c1e1100 */
[----:B------:R-:W-:Y:S02]  /*94c0*/  ISETP.LT.OR P5, PT, R0, 0x62, !P4 ;  /* 0x000000620000780c */ /* 0x000fe400067a1670 */
[----:B--2---:R-:W-:-:S05]  /*94d0*/  @!P0 PRMT R4, R22, 0x8880, RZ ;  /* 0x0000888016048816 */ /* 0x004fca00000000ff */
[----:B------:R-:W-:-:S04]  /*94e0*/  @!P0 IMAD R5, R4, R19, RZ ;  /* 0x0000001304058224 */ /* 0x000fc800078e02ff */
[----:B0-----:R-:W-:-:S05]  /*94f0*/  @!P0 IMAD R3, R32, R18, R5 ;  /* 0x0000001220038224 */ /* 0x001fca00078e0205 */
[----:B------:R0:W-:Y:S04]  /*9500*/  @!P0 STG.E.U8 desc[UR50][R20.64+0x60], R3 ;  /* 0x0000600314008986 */ /* 0x0001e8000c101132 */
[----:B------:R-:W2:Y:S01]  /*9510*/  @!P5 LDG.E.U8 R22, desc[UR50][R184.64+0x61] ;  /* 0x00006132b816d981 */ /* 0x000ea2000c1e1100 */
[----:B------:R-:W-:-:S04]  /*9520*/  LOP3.LUT P3, RZ, R17, 0x40, RZ, 0xc0, !PT ;  /* 0x0000004011ff7812 */ /* 0x000fc8000786c0ff */
[----:B------:R-:W-:Y:S02]  /*9530*/  ISETP.LT.OR P0, PT, R0, 0x61, !P3 ;  /* 0x000000610000780c */ /* 0x000fe40005f01670 */
[----:B--2---:R-:W-:-:S05]  /*9540*/  @!P5 PRMT R4, R22, 0x8880, RZ ;  /* 0x000088801604d816 */ /* 0x004fca00000000ff */
[----:B------:R-:W-:-:S04]  /*9550*/  @!P5 IMAD R5, R4, R19, RZ ;  /* 0x000000130405d224 */ /* 0x000fc800078e02ff */
[----:B------:R-:W-:-:S05]  /*9560*/  @!P5 IMAD R33, R33, R18, R5 ;  /* 0x000000122121d224 */ /* 0x000fca00078e0205 */
[----:B------:R1:W-:Y:S04]  /*9570*/  @!P5 STG.E.U8 desc[UR50][R20.64+0x61], R33 ;  /* 0x000061211400d986 */ /* 0x0003e8000c101132 */
[----:B------:R-:W2:Y:S01]  /*9580*/  @!P0 LDG.E.U8 R22, desc[UR50][R10.64+0x60] ;  /* 0x000060320a168981 */ /* 0x000ea2000c1e1100 */
[----:B------:R-:W-:Y:S02]  /*9590*/  IMAD.U32 R13, RZ, RZ, UR41 ;  /* 0x00000029ff0d7e24 */ /* 0x000fe4000f8e00ff */
[----:B------:R-:W-:-:S03]  /*95a0*/  IMAD.U32 R15, RZ, RZ, UR40 ;  /* 0x00000028ff0f7e24 */ /* 0x000fc6000f8e00ff */
[----:B------:R-:W-:-:S04]  /*95b0*/  @!P0 IADD3 R12, P5, P6, R13, UR39, R6 ;  /* 0x000000270d0c8c10 */ /* 0x000fc8000febe006 */
[----:B------:R-:W-:Y:S02]  /*95c0*/  @!P0 IADD3.X R13, R15, UR38, R7, P5, P6 ;  /* 0x000000260f0d8c10 */ /* 0x000fe4000afec407 */
[----:B------:R-:W-:Y:S02]  /*95d0*/  ISETP.LT.OR P5, PT, R0, 0x62, !P3 ;  /* 0x000000620000780c */ /* 0x000fe40005fa1670 */
[----:B--2---:R-:W-:-:S05]  /*95e0*/  @!P0 PRMT R4, R22, 0x8880, RZ ;  /* 0x0000888016048816 */ /* 0x004fca00000000ff */
[----:B------:R-:W-:-:S04]  /*95f0*/  @!P0 IMAD R5, R4, R19, RZ ;  /* 0x0000001304058224 */ /* 0x000fc800078e02ff */
[----:B0-----:R-:W-:-:S05]  /*9600*/  @!P0 IMAD R3, R34, R18, R5 ;  /* 0x0000001222038224 */ /* 0x001fca00078e0205 */
[----:B------:R0:W-:Y:S04]  /*9610*/  @!P0 STG.E.U8 desc[UR50][R12.64+0x60], R3 ;  /* 0x000060030c008986 */ /* 0x0001e8000c101132 */
[----:B------:R-:W2:Y:S01]  /*9620*/  @!P5 LDG.E.U8 R22, desc[UR50][R10.64+0x61] ;  /* 0x000061320a16d981 */ /* 0x000ea2000c1e1100 */
[----:B------:R-:W-:Y:S02]  /*9630*/  IMAD.U32 R15, RZ, RZ, UR41 ;  /* 0x00000029ff0f7e24 */ /* 0x000fe4000f8e00ff */
[----:B-1----:R-:W-:-:S03]  /*9640*/  IMAD.U32 R33, RZ, RZ, UR40 ;  /* 0x00000028ff217e24 */ /* 0x002fc6000f8e00ff */
[----:B------:R-:W-:-:S04]  /*9650*/  @!P5 IADD3 R14, P0, P6, R15, UR39, R6 ;  /* 0x000000270f0edc10 */ /* 0x000fc8000fe1e006 */
[----:B------:R-:W-:Y:S02]  /*9660*/  @!P5 IADD3.X R15, R33, UR38, R7, P0, P6 ;  /* 0x00000026210fdc10 */ /* 0x000fe400087ec407 */
[----:B------:R-:W-:Y:S02]  /*9670*/  ISETP.LT.OR P0, PT, R0, 0x69, !P4 ;  /* 0x000000690000780c */ /* 0x000fe40006701670 */
        /* <DEDUP_REMOVED lines=11> */
[----:B------:R-:W-:Y:S02]  /*9730*/  ISETP.LT.OR P0, PT, R0, 0x69, !P3 ;  /* 0x000000690000780c */ /* 0x000fe40005f01670 */
[----:B--2---:R-:W-:-:S05]  /*9740*/  @!P4 PRMT R4, R22, 0x8880, RZ ;  /* 0x000088801604c816 */ /* 0x004fca00000000ff */
[----:B------:R-:W-:-:S04]  /*9750*/  @!P4 IMAD R5, R4, R19, RZ ;  /* 0x000000130405c224 */ /* 0x000fc800078e02ff */
[----:B------:R-:W-:-:S05]  /*9760*/  @!P4 IMAD R37, R37, R18, R5 ;  /* 0x000000122525c224 */ /* 0x000fca00078e0205 */
[----:B------:R1:W-:Y:S04]  /*9770*/  @!P4 STG.E.U8 desc[UR50][R20.64+0x69], R37 ;  /* 0x000069251400c986 */ /* 0x0003e8000c101132 */
[----:B------:R-:W2:Y:S01]  /*9780*/  @!P0 LDG.E.U8 R22, desc[UR50][R10.64+0x68] ;  /* 0x000068320a168981 */ /* 0x000ea2000c1e1100 */
[----:B------:R-:W-:Y:S01]  /*9790*/  IMAD.U32 R13, RZ, RZ, UR41 ;  /* 0x00000029ff0d7e24 */ /* 0x000fe2000f8e00ff */
[----:B------:R-:W-:Y:S01]  /*97a0*/  ISETP.LT.OR P3, PT, R0, 0x6a, !P3 ;  /* 0x0000006a0000780c */ /* 0x000fe20005f61670 */
[----:B0-----:R-:W-:-:S03]  /*97b0*/  IMAD.U32 R3, RZ, RZ, UR40 ;  /* 0x00000028ff037e24 */ /* 0x001fc6000f8e00ff */
[----:B------:R-:W-:-:S04]  /*97c0*/  @!P0 IADD3 R12, P4, P5, R13, UR39, R6 ;  /* 0x000000270d0c8c10 */ /* 0x000fc8000fd9e006 */
[----:B------:R-:W-:Y:S02]  /*97d0*/  @!P0 IADD3.X R13, R3, UR38, R7, P4, P5 ;  /* 0x00000026030d8c10 */ /* 0x000fe4000a7ea407 */
[----:B--2---:R-:W-:-:S05]  /*97e0*/  @!P0 PRMT R4, R22, 0x8880, RZ ;  /* 0x0000888016048816 */ /* 0x004fca00000000ff */
[----:B------:R-:W-:-:S04]  /*97f0*/  @!P0 IMAD R5, R4, R19, RZ ;  /* 0x0000001304058224 */ /* 0x000fc800078e02ff */
[----:B------:R-:W-:-:S05]  /*9800*/  @!P0 IMAD R3, R38, R18, R5 ;  /* 0x0000001226038224 */ /* 0x000fca00078e0205 */
[----:B------:R0:W-:Y:S04]  /*9810*/  @!P0 STG.E.U8 desc[UR50][R12.64+0x68], R3 ;  /* 0x000068030c008986 */ /* 0x0001e8000c101132 */
[----:B------:R-:W2:Y:S01]  /*9820*/  @!P3 LDG.E.U8 R22, desc[UR50][R10.64+0x69] ;  /* 0x000069320a16b981 */ /* 0x000ea2000c1e1100 */
[----:B------:R-:W-:Y:S01]  /*9830*/  IMAD.U32 R15, RZ, RZ, UR41 ;  /* 0x00000029ff0f7e24 */ /* 0x000fe2000f8e00ff */
[----:B------:R-:W-:Y:S01]  /*9840*/  ISETP.LT.OR P0, PT, R0, 0x61, !P2 ;  /* 0x000000610000780c */ /* 0x000fe20005701670 */
[----:B-1----:R-:W-:-:S03]  /*9850*/  IMAD.U32 R21, RZ, RZ, UR40 ;  /* 0x00000028ff157e24 */ /* 0x002fc6000f8e00ff */
[----:B------:R-:W-:-:S04]  /*9860*/  @!P3 IADD3 R14, P4, P5, R15, UR39, R6 ;  /* 0x000000270f0ebc10 */ /* 0x000fc8000fd9e006 */
[----:B------:R-:W-:Y:S02]  /*9870*/  @!P3 IADD3.X R15, R21, UR38, R7, P4, P5 ;  /* 0x00000026150fbc10 */ /* 0x000fe4000a7ea407 */
        /* <DEDUP_REMOVED lines=30> */
[----:B------:R-:W-:-:S03]  /*9a60*/  IMAD.U32 R15, RZ, RZ, UR40 ;  /* 0x00000028ff0f7e24 */ /* 0x000fc6000f8e00ff */
        /* <DEDUP_REMOVED lines=28> */
[----:B------:R-:W2:Y:S02]  /*9c30*/  @!P1 LDG.E.U8 R22, desc[UR50][R8.64+0x69] ;  /* 0x0000693208169981 */ /* 0x000ea4000c1e1100 */
[----:B--2---:R-:W-:-:S05]  /*9c40*/  @!P1 PRMT R0, R22, 0x8880, RZ ;  /* 0x0000888016009816 */ /* 0x004fca00000000ff */
[----:B------:R-:W-:-:S04]  /*9c50*/  @!P1 IMAD R5, R0, R19, RZ ;  /* 0x0000001300059224 */ /* 0x000fc800078e02ff */
[----:B------:R-:W-:Y:S01]  /*9c60*/  IMAD R31, R31, R18, R5 ;  /* 0x000000121f1f7224 */ /* 0x000fe200078e0205 */
[----:B-1----:R-:W-:Y:S06]  /*9c70*/  @P1 BRA `(.L_x_58) ;  /* 0x00000030008c1947 */ /* 0x002fec0003800000 */
[----:B------:R-:W-:Y:S02]  /*9c80*/  IMAD.U32 R5, RZ, RZ, UR41 ;  /* 0x00000029ff057e24 */ /* 0x000fe4000f8e00ff */
[----:B------:R-:W-:-:S03]  /*9c90*/  IMAD.U32 R3, RZ, RZ, UR40 ;  /* 0x00000028ff037e24 */ /* 0x000fc6000f8e00ff */
[----:B------:R-:W-:-:S04]  /*9ca0*/  IADD3 R4, P0, P1, R5, UR43, R6 ;  /* 0x0000002b05047c10 */ /* 0x000fc8000f91e006 */
[----:B------:R-:W-:-:S05]  /*9cb0*/  IADD3.X R5, R3, UR42, R7, P0, P1 ;  /* 0x0000002a03057c10 */ /* 0x000fca00087e2407 */
[----:B------:R0:W-:Y:S01]  /*9cc0*/  STG.E.U8 desc[UR50][R4.64+0x69], R31 ;  /* 0x0000691f04007986 */ /* 0x0001e2000c101132 */
[----:B------:R-:W-:Y:S05]  /*9cd0*/  BRA `(.L_x_58) ;  /* 0x0000003000747947 */ /* 0x000fea0003800000 */
.L_x_29:
[----:B------:R-:W-:Y:S01]  /*9ce0*/  ULDC.64 UR4, c[0x0][0x5c0] ;  /* 0x0001700000047ab9 */ /* 0x000fe20000000a00 */
[----:B------:R-:W-:Y:S01]  /*9cf0*/  ISETP.GE.AND P5, PT, R3, 0x109, PT ;  /* 0x000001090300780c */ /* 0x000fe20003fa6270 */
[----:B------:R-:W-:Y:S01]  /*9d00*/  IMAD R9, R215, 0x78, RZ ;  /* 0x00000078d7097824 */ /* 0x000fe200078e02ff */
[----:B------:R-:W-:Y:S01]  /*9d10*/  IADD3 R6, P0, R6, UR4, RZ ;  /* 0x0000000406067c10 */ /* 0x000fe2000ff1e0ff */
[----:B------:R-:W-:Y:S01]  /*9d20*/  IMAD.U32 R225, RZ, RZ, UR41 ;  /* 0x00000029ffe17e24 */ /* 0x000fe2000f8e00ff */
[----:B------:R-:W-:Y:S01]  /*9d30*/  ISETP.LT.OR P6, PT, R0, 0xa, !P5 ;  /* 0x0000000a0000780c */ /* 0x000fe20006fc1670 */
[----:B------:R-:W-:Y:S01]  /*9d40*/  IMAD.U32 R11, RZ, RZ, UR40 ;  /* 0x00000028ff0b7e24 */ /* 0x000fe2000f8e00ff */
[----:B------:R-:W-:Y:S01]  /*9d50*/  IADD3.X R7, R194, UR5, RZ, P0, !PT ;  /* 0x00000005c2077c10 */ /* 0x000fe200087fe4ff */
[----:B------:R-:W-:Y:S01]  /*9d60*/  IMAD.U32 R223, RZ, RZ, UR41 ;  /* 0x00000029ffdf7e24 */ /* 0x000fe2000f8e00ff */
[----:B------:R-:W-:Y:S01]  /*9d70*/  IADD3 R212, P0, R6, UR41, RZ ;  /* 0x0000002906d47c10 */ /* 0x000fe2000ff1e0ff */
[----:B------:R-:W-:Y:S01]  /*9d80*/  IMAD.U32 R13, RZ, RZ, UR40 ;  /* 0x00000028ff0d7e24 */ /* 0x000fe2000f8e00ff */
[C---:B------:R-:W-:Y:S01]  /*9d90*/  ISETP.LT.OR P4, PT, R0.reuse, 0x12, !P5 ;  /* 0x000000120000780c */ /* 0x040fe20006f81670 */
[----:B------:R-:W-:Y:S01]  /*9da0*/  IMAD.U32 R221, RZ, RZ, UR41 ;  /* 0x00000029ffdd7e24 */ /* 0x000fe2000f8e00ff */
[----:B------:R-:W-:Y:S01]  /*9db0*/  IADD3.X R213, R7, UR40, RZ, P0, !PT ;  /* 0x0000002807d57c10 */ /* 0x000fe200087fe4ff */
[----:B------:R-:W-:Y:S01]  /*9dc0*/  IMAD.U32 R219, RZ, RZ, UR41 ;  /* 0x00000029ffdb7e24 */ /* 0x000fe2000f8e00ff */
[----:B------:R-:W-:Y:S01]  /*9dd0*/  ISETP.LT.OR P3, PT, R0, 0x19, !P5 ;  /* 0x000000190000780c */ /* 0x000fe20006f61670 */
[----:B------:R-:W-:Y:S01]  /*9de0*/  IMAD.U32 R211, RZ, RZ, UR41 ;  /* 0x00000029ffd37e24 */ /* 0x000fe2000f8e00ff */
[----:B------:R-:W-:Y:S01]  /*9df0*/  LOP3.LUT R16, R16, 0xfffffff7, RZ, 0xc0, !PT ;  /* 0xfffffff710107812 */ /* 0x000fe200078ec0ff */
[----:B------:R-:W-:Y:S01]  /*9e00*/  IMAD.WIDE.U32 R4, R214, 0x78, R212 ;  /* 0x00000078d6047825 */ /* 0x000fe200078e00d4 */
[----:B------:R-:W-:-:S02]  /*9e10*/  ISETP.LT.OR P2, PT, R0, 0x1a, !P5 ;  /* 0x0000001a0000780c */ /* 0x000fc40006f41670 */
[----:B------:R-:W-:Y:S01]  /*9e20*/  LOP3.LUT R17, R17, 0xffffffbf, RZ, 0xc0, !PT ;  /* 0xffffffbf11117812 */ /* 0x000fe200078ec0ff */
[----:B------:R-:W-:Y:S01]  /*9e30*/  IMAD.IADD R5, R5, 0x1, R9 ;  /* 0x0000000105057824 */ /* 0x000fe200078e0209 */
[----:B------:R-:W-:Y:S01]  /*9e40*/  @!P6 IADD3 R224, P0, P1, R225, UR39, R4 ;  /* 0x00000027e1e0ec10 */ /* 0x000fe2000f91e004 */
[----:B------:R-:W-:Y:S01]  /*9e50*/  IMAD.WIDE.U32 R214, R214, 0x78, R212 ;  /* 0x00000078d6d67825 */ /* 0x000fe200078e00d4 */
[----:B------:R-:W-:Y:S02]  /*9e60*/  @P4 LOP3.LUT R16, R16, 0x8, RZ, 0xfc, !PT ;  /* 0x0000000810104812 */ /* 0x000fe400078efcff */
[----:B------:R-:W-:Y:S01]  /*9e70*/  @!P6 IADD3.X R225, R11, UR38, R5, P0, P1 ;  /* 0x000000260be1ec10 */ /* 0x000fe200087e2405 */
[----:B------:R-:W-:Y:S01]  /*9e80*/  IMAD.IADD R215, R9, 0x1, R215 ;  /* 0x0000000109d77824 */ /* 0x000fe200078e02d7 */
[--C-:B------:R-:W-:Y:S01]  /*9e90*/  @!P4 IADD3 R222, P0, P1, R223, UR39, R214.reuse ;  /* 0x00000027dfdecc10 */ /* 0x100fe2000f91e0d6 */
[----:B------:R-:W-:Y:S01]  /*9ea0*/  IMAD.U32 R9, RZ, RZ, UR40 ;  /* 0x00000028ff097e24 */ /* 0x000fe2000f8e00ff */
[----:B------:R-:W-:Y:S01]  /*9eb0*/  LOP3.LUT R16, R16, 0xffffffef, RZ, 0xc0, !PT ;  /* 0xffffffef10107812 */ /* 0x000fe200078ec0ff */
[----:B------:R-:W-:Y:S01]  /*9ec0*/  IMAD.U32 R209, RZ, RZ, UR41 ;  /* 0x00000029ffd17e24 */ /* 0x000fe2000f8e00ff */
[--C-:B------:R-:W-:Y:S01]  /*9ed0*/  @!P4 IADD3.X R223, R13, UR38, R215.reuse, P0, P1 ;  /* 0x000000260ddfcc10 */ /* 0x100fe200087e24d7 */
[----:B------:R-:W-:Y:S01]  /*9ee0*/  IMAD.U32 R207, RZ, RZ, UR41 ;  /* 0x00000029ffcf7e24 */ /* 0x000fe2000f8e00ff */
[--C-:B------:R-:W-:Y:S01]  /*9ef0*/  @!P3 IADD3 R220, P0, P1, R221, UR39, R214.reuse ;  /* 0x00000027dddcbc10 */ /* 0x100fe2000f91e0d6 */
[----:B------:R-:W-:Y:S01]  /*9f00*/  IMAD.U32 R205, RZ, RZ, UR41 ;  /* 0x00000029ffcd7e24 */ /* 0x000fe2000f8e00ff */
[----:B------:R-:W-:Y:S01]  /*9f10*/  @P3 LOP3.LUT R16, R16, 0x10, RZ, 0xfc, !PT ;  /* 0x0000001010103812 */ /* 0x000fe200078efcff */
[----:B------:R-:W-:Y:S01]  /*9f20*/  IMAD.U32 R203, RZ, RZ, UR41 ;  /* 0x00000029ffcb7e24 */ /* 0x000fe2000f8e00ff */
[--C-:B------:R-:W-:Y:S01]  /*9f30*/  @!P3 IADD3.X R221, R9, UR38, R215.reuse, P0, P1 ;  /* 0x0000002609ddbc10 */ /* 0x100fe200087e24d7 */
[----:B------:R-:W-:Y:S01]  /*9f40*/  IMAD.U32 R201, RZ, RZ, UR41 ;  /* 0x00000029ffc97e24 */ /* 0x000fe2000f8e00ff */
[----:B------:R-:W-:Y:S01]  /*9f50*/  LOP3.LUT R16, R16, 0xfffffffb, RZ, 0xc0, !PT ;  /* 0xfffffffb10107812 */ /* 0x000fe200078ec0ff */
[----:B------:R-:W-:Y:S01]  /*9f60*/  IMAD.U32 R199, RZ, RZ, UR41 ;  /* 0x00000029ffc77e24 */ /* 0x000fe2000f8e00ff */
[----:B------:R-:W-:Y:S01]  /*9f70*/  @!P2 IADD3 R218, P0, P1, R219, UR39, R214 ;  /* 0x00000027dbdaac10 */ /* 0x000fe2000f91e0d6 */
[----:B------:R-:W-:Y:S01]  /*9f80*/  IMAD.U32 R197, RZ, RZ, UR41 ;  /* 0x00000029ffc57e24 */ /* 0x000fe2000f8e00ff */
[----:B------:R-:W-:Y:S01]  /*9f90*/  @P2 LOP3.LUT R16, R16, 0x4, RZ, 0xfc, !PT ;  /* 0x0000000410102812 */ /* 0x000fe200078efcff */
[----:B------:R-:W-:Y:S01]  /*9fa0*/  IMAD.U32 R195, RZ, RZ, UR41 ;  /* 0x00000029ffc37e24 */ /* 0x000fe2000f8e00ff */
[----:B------:R-:W-:Y:S01]  /*9fb0*/  @!P2 IADD3.X R219, R11, UR38, R215, P0, P1 ;  /* 0x000000260bdbac10 */ /* 0x000fe200087e24d7 */
[----:B------:R-:W-:Y:S01]  /*9fc0*/  IMAD.U32 R193, RZ, RZ, UR41 ;  /* 0x00000029ffc17e24 */ /* 0x000fe2000f8e00ff */
[----:B------:R-:W-:Y:S01]  /*9fd0*/  ISETP.LT.OR P2, PT, R0, 0x21, !P5 ;  /* 0x000000210000780c */ /* 0x000fe20006f41670 */
[----:B------:R-:W-:Y:S01]  /*9fe0*/  IMAD.U32 R21, RZ, RZ, UR41 ;  /* 0x00000029ff157e24 */ /* 0x000fe2000f8e00ff */
[----:B------:R-:W-:Y:S01]  /*9ff0*/  LOP3.LUT R16, R16, 0xfffffdff, RZ, 0xc0, !PT ;  /* 0xfffffdff10107812 */ /* 0x000fe200078ec0ff */
[----:B------:R-:W-:Y:S01]  /*a000*/  IMAD.U32 R15, RZ, RZ, UR41 ;  /* 0x00000029ff0f7e24 */ /* 0x000fe2000f8e00ff */
[C---:B------:R-:W-:Y:S01]  /*a010*/  ISETP.GE.AND P4, PT, R3.reuse, 0x1, PT ;  /* 0x000000010300780c */ /* 0x040fe20003f86270 */
[----:B------:R-:W-:Y:S01]  /*a020*/  IMAD.U32 R13, RZ, RZ, UR41 ;  /* 0x00000029ff0d7e24 */ /* 0x000fe2000f8e00ff */
[----:B------:R-:W-:Y:S01]  /*a030*/  ISETP.GE.AND P3, PT, R3, 0x9, PT ;  /* 0x000000090300780c */ /* 0x000fe20003f66270 */
[----:B------:R-:W-:-:S02]  /*a040*/  IMAD.U32 R11, RZ, RZ, UR41 ;  /* 0x00000029ff0b7e24 */ /* 0x000fc4000f8e00ff */
[----:B------:R-:W-:-:S04]  /*a050*/  IMAD.U32 R8, RZ, RZ, UR41 ;  /* 0x00000029ff087e24 */ /* 0x000fc8000f8e00ff */
[----:B------:R-:W-:Y:S02]  /*a060*/  @!P2 IADD3 R210, P0, P1, R211, UR39, R214 ;  /* 0x00000027d3d2ac10 */ /* 0x000fe4000f91e0d6 */
[----:B------:R-:W-:Y:S02]  /*a070*/  @P2 LOP3.LUT R16, R16, 0x200, RZ, 0xfc, !PT ;  /* 0x0000020010102812 */ /* 0x000fe400078efcff */
[----:B------:R-:W-:Y:S02]  /*a080*/  @!P2 IADD3.X R211, R9, UR38, R215, P0, P1 ;  /* 0x0000002609d3ac10 */ /* 0x000fe400087e24d7 */
[----:B------:R-:W-:Y:S02]  /*a090*/  ISETP.LT.OR P2, PT, R0, 0x22, !P5 ;  /* 0x000000220000780c */ /* 0x000fe40006f41670 */
[----:B------:R-:W-:Y:S02]  /*a0a0*/  LOP3.LUT R16, R16, 0xfffffeff, RZ, 0xc0, !PT ;  /* 0xfffffeff10107812 */ /* 0x000fe400078ec0ff */
[----:B------:R-:W-:-:S09]  /*a0b0*/  @P4 LOP3.LUT R17, R17, 0x40, RZ, 0xfc, !PT ;  /* 0x0000004011114812 */ /* 0x000fd200078efcff */
        /* <DEDUP_REMOVED lines=68> */
[C---:B------:R-:W-:Y:S02]  /*a500*/  ISETP.LT.OR P0, PT, R0.reuse, 0x1, !P4 ;  /* 0x000000010000780c */ /* 0x040fe40006701670 */
[----:B------:R-:W-:Y:S02]  /*a510*/  ISETP.LT.OR P2, PT, R0, 0x5a, !P5 ;  /* 0x0000005a0000780c */ /* 0x000fe40006f41670 */
[----:B------:R-:W-:-:S09]  /*a520*/  LOP3.LUT R16, R16, 0xfff7ffff, RZ, 0xc0, !PT ;  /* 0xfff7ffff10107812 */ /* 0x000fd200078ec0ff */
[----:B------:R-:W-:Y:S02]  /*a530*/  @!P0 IMAD R184, R184, R18, RZ ;  /* 0x00000012b8b88224 */ /* 0x000fe400078e02ff */
[----:B------:R-:W-:-:S03]  /*a540*/  @P2 LOP3.LUT R16, R16, 0x80000, RZ, 0xfc, !PT ;  /* 0x0008000010102812 */ /* 0x000fc600078efcff */
[----:B------:R0:W-:Y:S01]  /*a550*/  @!P0 STG.E.U8 desc[UR50][R6.64], R184 ;  /* 0x000000b806008986 */ /* 0x0001e2000c101132 */
[----:B------:R-:W-:Y:S02]  /*a560*/  ISETP.LT.OR P0, PT, R0, 0x2, !P4 ;  /* 0x000000020000780c */ /* 0x000fe40006701670 */
[----:B------:R-:W-:Y:S01]  /*a570*/  LOP3.LUT R16, R16, 0xfeffffff, RZ, 0xc0, !PT ;  /* 0xfeffffff10107812 */ /* 0x000fe200078ec0ff */
[----:B0-----:R-:W-:-:S10]  /*a580*/  IMAD.U32 R184, RZ, RZ, UR41 ;  /* 0x00000029ffb87e24 */ /* 0x001fd4000f8e00ff */
[----:B------:R-:W-:Y:S02]  /*a590*/  @!P0 IMAD R217, R185, R18, RZ ;  /* 0x00000012b9d98224 */ /* 0x000fe400078e02ff */
[----:B------:R-:W-:-:S03]  /*a5a0*/  IMAD.U32 R185, RZ, RZ, UR40 ;  /* 0x00000028ffb97e24 */ /* 0x000fc6000f8e00ff */
[----:B------:R-:W-:Y:S01]  /*a5b0*/  @!P0 STG.E.U8 desc[UR50][R6.64+0x1], R217 ;  /* 0x000001d906008986 */ /* 0x000fe2000c101132 */
[----:B------:R-:W-:-:S04]  /*a5c0*/  @!P2 IADD3 R184, P0, P1, R184, UR39, R214 ;  /* 0x00000027b8b8ac10 */ /* 0x000fc8000f91e0d6 */
[----:B------:R-:W-:Y:S02]  /*a5d0*/  @!P2 IADD3.X R185, R185, UR38, R215, P0, P1 ;  /* 0x00000026b9b9ac10 */ /* 0x000fe400087e24d7 */
[C---:B------:R-:W-:Y:S02]  /*a5e0*/  ISETP.LT.OR P0, PT, R0.reuse, 0x1, !P3 ;  /* 0x000000010000780c */ /* 0x040fe40005f01670 */
[----:B------:R-:W-:-:S11]  /*a5f0*/  ISETP.LT.OR P2, PT, R0, 0x61, !P5 ;  /* 0x000000610000780c */ /* 0x000fd60006f41670 */
        /* <DEDUP_REMOVED lines=17> */
[----:B------:R-:W-:Y:S02]  /*a710*/  LOP3.LUT R16, R16, 0xfffbffff, RZ, 0xc0, !PT ;  /* 0xfffbffff10107812 */ /* 0x000fe400078ec0ff */
[----:B------:R-:W-:Y:S01]  /*a720*/  ISETP.LT.OR P4, PT, R0, 0x6a, !P5 ;  /* 0x0000006a0000780c */ /* 0x000fe20006f81670 */
[----:B0-----:R-:W-:-:S08]  /*a730*/  IMAD.U32 R188, RZ, RZ, UR41 ;  /* 0x00000029ffbc7e24 */ /* 0x001fd0000f8e00ff */
[----:B------:R-:W-:Y:S02]  /*a740*/  @!P0 IMAD R227, R189, R18, RZ ;  /* 0x00000012bde38224 */ /* 0x000fe400078e02ff */
[----:B------:R-:W-:-:S03]  /*a750*/  IMAD.U32 R189, RZ, RZ, UR40 ;  /* 0x00000028ffbd7e24 */ /* 0x000fc6000f8e00ff */
[----:B------:R0:W-:Y:S01]  /*a760*/  @!P0 STG.E.U8 desc[UR50][R6.64+0x9], R227 ;  /* 0x000009e306008986 */ /* 0x0001e2000c101132 */
[----:B------:R-:W-:-:S04]  /*a770*/  @!P2 IADD3 R188, P0, P1, R188, UR39, R214 ;  /* 0x00000027bcbcac10 */ /* 0x000fc8000f91e0d6 */
[----:B------:R-:W-:Y:S02]  /*a780*/  @!P2 IADD3.X R189, R189, UR38, R215, P0, P1 ;  /* 0x00000026bdbdac10 */ /* 0x000fe400087e24d7 */
[C---:B------:R-:W-:Y:S02]  /*a790*/  ISETP.LT.OR P0, PT, R0.reuse, 0x9, !P3 ;  /* 0x000000090000780c */ /* 0x040fe40005f01670 */
[----:B------:R-:W-:Y:S01]  /*a7a0*/  ISETP.LT.OR P2, PT, R0, 0x69, !P5 ;  /* 0x000000690000780c */ /* 0x000fe20006f41670 */
[----:B0-----:R-:W-:-:S10]  /*a7b0*/  IMAD.U32 R227, RZ, RZ, UR41 ;  /* 0x00000029ffe37e24 */ /* 0x001fd4000f8e00ff */
[----:B------:R-:W-:Y:S02]  /*a7c0*/  @!P0 IMAD R190, R190, R18, RZ ;  /* 0x00000012bebe8224 */ /* 0x000fe400078e02ff */
[----:B------:R-:W-:-:S03]  /*a7d0*/  @P2 LOP3.LUT R16, R16, 0x40000, RZ, 0xfc, !PT ;  /* 0x0004000010102812 */ /* 0x000fc600078efcff */
[----:B------:R0:W-:Y:S01]  /*a7e0*/  @!P0 STG.E.U8 desc[UR50][R212.64+0x8], R190 ;  /* 0x000008bed4008986 */ /* 0x0001e2000c101132 */
[----:B------:R-:W-:Y:S02]  /*a7f0*/  ISETP.LT.OR P0, PT, R0, 0xa, !P3 ;  /* 0x0000000a0000780c */ /* 0x000fe40005f01670 */
[----:B------:R-:W-:-:S04]  /*a800*/  LOP3.LUT R16, R16, 0xffffffdf, RZ, 0xc0, !PT ;  /* 0xffffffdf10107812 */ /* 0x000fc800078ec0ff */
[----:B------:R-:W-:-:S07]  /*a810*/  @P4 LOP3.LUT R16, R16, 0x20, RZ, 0xfc, !PT ;  /* 0x0000002010104812 */ /* 0x000fce00078efcff */
[----:B------:R-:W-:Y:S02]  /*a820*/  @!P0 IMAD R217, R191, R18, RZ ;  /* 0x00000012bfd98224 */ /* 0x000fe400078e02ff */
[----:B------:R-:W-:-:S03]  /*a830*/  IMAD.U32 R191, RZ, RZ, UR40 ;  /* 0x00000028ffbf7e24 */ /* 0x000fc6000f8e00ff */
[----:B------:R1:W-:Y:S01]  /*a840*/  @!P0 STG.E.U8 desc[UR50][R212.64+0x9], R217 ;  /* 0x000009d9d4008986 */ /* 0x0003e2000c101132 */
[----:B0-----:R-:W-:-:S04]  /*a850*/  @!P2 IADD3 R190, P0, P1, R227, UR39, R214 ;  /* 0x00000027e3beac10 */ /* 0x001fc8000f91e0d6 */
[----:B------:R-:W-:Y:S02]  /*a860*/  @!P2 IADD3.X R191, R191, UR38, R215, P0, P1 ;  /* 0x00000026bfbfac10 */ /* 0x000fe400087e24d7 */
[----:B------:R-:W-:-:S04]  /*a870*/  ISETP.GE.AND P2, PT, R3, 0x81, PT ;  /* 0x000000810300780c */ /* 0x000fc80003f46270 */
[----:B------:R-:W-:Y:S01]  /*a880*/  ISETP.LT.OR P0, PT, R0, 0x1, !P2 ;  /* 0x000000010000780c */ /* 0x000fe20005701670 */
[----:B-1----:R-:W-:-:S12]  /*a890*/  IMAD.U32 R217, RZ, RZ, UR41 ;  /* 0x00000029ffd97e24 */ /* 0x002fd8000f8e00ff */
[----:B------:R-:W-:-:S05]  /*a8a0*/  @!P0 IMAD R227, R176, R18, RZ ;  /* 0x00000012b0e38224 */ /* 0x000fca00078e02ff */
[----:B------:R-:W-:Y:S01]  /*a8b0*/  @!P0 STG.E.U8 desc[UR50][R4.64], R227 ;  /* 0x000000e304008986 */ /* 0x000fe2000c101132 */
[----:B------:R-:W-:-:S13]  /*a8c0*/  ISETP.LT.OR P0, PT, R0, 0x2, !P2 ;  /* 0x000000020000780c */ /* 0x000fda0005701670 */
[----:B------:R-:W-:Y:S02]  /*a8d0*/  @!P0 IMAD R229, R177, R18, RZ ;  /* 0x00000012b1e58224 */ /* 0x000fe400078e02ff */
[----:B------:R-:W-:-:S03]  /*a8e0*/  IMAD.U32 R177, RZ, RZ, UR40 ;  /* 0x00000028ffb17e24 */ /* 0x000fc6000f8e00ff */
[----:B------:R-:W-:Y:S01]  /*a8f0*/  @!P0 STG.E.U8 desc[UR50][R4.64+0x1], R229 ;  /* 0x000001e504008986 */ /* 0x000fe2000c101132 */
[----:B------:R-:W-:-:S04]  /*a900*/  @!P4 IADD3 R176, P0, P1, R217, UR39, R214 ;  /* 0x00000027d9b0cc10 */ /* 0x000fc8000f91e0d6 */
[----:B------:R-:W-:Y:S02]  /*a910*/  @!P4 IADD3.X R177, R177, UR38, R215, P0, P1 ;  /* 0x00000026b1b1cc10 */ /* 0x000fe400087e24d7 */
[----:B------:R-:W-:-:S04]  /*a920*/  ISETP.GE.AND P0, PT, R3, 0x89, PT ;  /* 0x000000890300780c */ /* 0x000fc80003f06270 */
[----:B------:R-:W-:-:S13]  /*a930*/  ISETP.LT.OR P1, PT, R0, 0x1, !P0 ;  /* 0x000000010000780c */ /* 0x000fda0004721670 */
[----:B------:R-:W-:Y:S01]  /*a940*/  @!P1 IADD3 R216, P6, R4, UR41, RZ ;  /* 0x0000002904d89c10 */ /* 0x000fe2000ffde0ff */
[----:B------:R-:W-:-:S03]  /*a950*/  @!P1 IMAD R178, R178, R18, RZ ;  /* 0x00000012b2b29224 */ /* 0x000fc600078e02ff */
[----:B------:R-:W-:-:S05]  /*a960*/  @!P1 IADD3.X R217, R5, UR40, RZ, P6, !PT ;  /* 0x0000002805d99c10 */ /* 0x000fca000b7fe4ff */
[----:B------:R0:W-:Y:S01]  /*a970*/  @!P1 STG.E.U8 desc[UR50][R216.64], R178 ;  /* 0x000000b2d8009986 */ /* 0x0001e2000c101132 */
[----:B------:R-:W-:-:S13]  /*a980*/  ISETP.LT.OR P1, PT, R0, 0x2, !P0 ;  /* 0x000000020000780c */ /* 0x000fda0004721670 */
[----:B0-----:R-:W-:Y:S01]  /*a990*/  @!P1 IADD3 R216, P6, R4, UR41, RZ ;  /* 0x0000002904d89c10 */ /* 0x001fe2000ffde0ff */
[----:B------:R-:W-:-:S03]  /*a9a0*/  @!P1 IMAD R227, R179, R18, RZ ;  /* 0x00000012b3e39224 */ /* 0x000fc600078e02ff */
[----:B------:R-:W-:-:S05]  /*a9b0*/  @!P1 IADD3.X R217, R5, UR40, RZ, P6, !PT ;  /* 0x0000002805d99c10 */ /* 0x000fca000b7fe4ff */
[----:B------:R0:W-:Y:S01]  /*a9c0*/  @!P1 STG.E.U8 desc[UR50][R216.64+0x1], R227 ;  /* 0x000001e3d8009986 */ /* 0x0001e2000c101132 */
[----:B------:R-:W-:-:S13]  /*a9d0*/  ISETP.LT.OR P1, PT, R0, 0x9, !P2 ;  /* 0x000000090000780c */ /* 0x000fda0005721670 */
[----:B------:R-:W-:-:S05]  /*a9e0*/  @!P1 IMAD R229, R180, R18, RZ ;  /* 0x00000012b4e59224 */ /* 0x000fca00078e02ff */
[----:B------:R-:W-:Y:S01]  /*a9f0*/  @!P1 STG.E.U8 desc[UR50][R4.64+0x8], R229 ;  /* 0x000008e504009986 */ /* 0x000fe2000c101132 */
[----:B------:R-:W-:-:S13]  /*aa00*/  ISETP.LT.OR P1, PT, R0, 0xa, !P2 ;  /* 0x0000000a0000780c */ /* 0x000fda0005721670 */
[----:B------:R-:W-:-:S05]  /*aa10*/  @!P1 IMAD R181, R181, R18, RZ ;  /* 0x00000012b5b59224 */ /* 0x000fca00078e02ff */
[----:B------:R-:W-:Y:S01]  /*aa20*/  @!P1 STG.E.U8 desc[UR50][R4.64+0x9], R181 ;  /* 0x000009b504009986 */ /* 0x000fe2000c101132 */
[----:B------:R-:W-:-:S13]  /*aa30*/  ISETP.LT.OR P1, PT, R0, 0x9, !P0 ;  /* 0x000000090000780c */ /* 0x000fda0004721670 */
[----:B------:R-:W-:Y:S01]  /*aa40*/  @!P1 IADD3 R178, P6, R4, UR41, RZ ;  /* 0x0000002904b29c10 */ /* 0x000fe2000ffde0ff */
[----:B0-----:R-:W-:-:S03]  /*aa50*/  @!P1 IMAD R217, R182, R18, RZ ;  /* 0x00000012b6d99224 */ /* 0x001fc600078e02ff */
[----:B------:R-:W-:-:S05]  /*aa60*/  @!P1 IADD3.X R179, R5, UR40, RZ, P6, !PT ;  /* 0x0000002805b39c10 */ /* 0x000fca000b7fe4ff */
[----:B------:R0:W-:Y:S01]  /*aa70*/  @!P1 STG.E.U8 desc[UR50][R178.64+0x8], R217 ;  /* 0x000008d9b2009986 */ /* 0x0001e2000c101132 */
[----:B------:R-:W-:-:S13]  /*aa80*/  ISETP.LT.OR P1, PT, R0, 0xa, !P0 ;  /* 0x0000000a0000780c */ /* 0x000fda0004721670 */
[----:B0-----:R-:W-:Y:S01]  /*aa90*/  @!P1 IADD3 R178, P6, R4, UR41, RZ ;  /* 0x0000002904b29c10 */ /* 0x001fe2000ffde0ff */
[----:B------:R-:W-:-:S03]  /*aaa0*/  @!P1 IMAD R183, R183, R18, RZ ;  /* 0x00000012b7b79224 */ /* 0x000fc600078e02ff */
[----:B------:R-:W-:-:S05]  /*aab0*/  @!P1 IADD3.X R179, R5, UR40, RZ, P6, !PT ;  /* 0x0000002805b39c10 */ /* 0x000fca000b7fe4ff */
[----:B------:R0:W-:Y:S01]  /*aac0*/  @!P1 STG.E.U8 desc[UR50][R178.64+0x9], R183 ;  /* 0x000009b7b2009986 */ /* 0x0001e2000c101132 */
[----:B------:R-:W-:-:S04]  /*aad0*/  IADD3 R4, P1, R4, UR39, RZ ;  /* 0x0000002704047c10 */ /* 0x000fc8000ff3e0ff */
[----:B------:R-:W-:Y:S02]  /*aae0*/  IADD3.X R5, R5, UR38, RZ, P1, !PT ;  /* 0x0000002605057c10 */ /* 0x000fe40008ffe4ff */
[----:B------:R-:W-:-:S04]  /*aaf0*/  ISETP.GE.AND P1, PT, R3, 0x101, PT ;  /* 0x000001010300780c */ /* 0x000fc80003f26270 */
[----:B------:R-:W-:-:S13]  /*ab00*/  ISETP.LT.OR P6, PT, R0, 0x1, !P1 ;  /* 0x000000010000780c */ /* 0x000fda0004fc1670 */
[----:B------:R-:W-:-:S05]  /*ab10*/  @!P6 IMAD R3, R168, R18, RZ ;  /* 0x00000012a803e224 */ /* 0x000fca00078e02ff */
[----:B------:R1:W-:Y:S01]  /*ab20*/  @!P6 STG.E.U8 desc[UR50][R4.64], R3 ;  /* 0x000000030400e986 */ /* 0x0003e2000c101132 */
[----:B------:R-:W-:-:S13]  /*ab30*/  ISETP.LT.OR P6, PT, R0, 0x2, !P1 ;  /* 0x000000020000780c */ /* 0x000fda0004fc1670 */
[----:B------:R-:W-:-:S05]  /*ab40*/  @!P6 IMAD R181, R169, R18, RZ ;  /* 0x00000012a9b5e224 */ /* 0x000fca00078e02ff */
[----:B------:R-:W-:Y:S01]  /*ab50*/  @!P6 STG.E.U8 desc[UR50][R4.64+0x1], R181 ;  /* 0x000001b50400e986 */ /* 0x000fe2000c101132 */
[----:B------:R-:W-:-:S13]  /*ab60*/  ISETP.LT.OR P6, PT, R0, 0x1, !P5 ;  /* 0x000000010000780c */ /* 0x000fda0006fc1670 */
[----:B------:R-:W-:Y:S01]  /*ab70*/  @!P6 IADD3 R168, P4, R4, UR41, RZ ;  /* 0x0000002904a8ec10 */ /* 0x000fe2000ff9e0ff */
[----:B0-----:R-:W-:-:S03]  /*ab80*/  @!P6 IMAD R183, R170, R18, RZ ;  /* 0x00000012aab7e224 */ /* 0x001fc600078e02ff */
[----:B------:R-:W-:-:S05]  /*ab90*/  @!P6 IADD3.X R169, R5, UR40, RZ, P4, !PT ;  /* 0x0000002805a9ec10 */ /* 0x000fca000a7fe4ff */
[----:B------:R-:W-:Y:S01]  /*aba0*/  @!P6 STG.E.U8 desc[UR50][R168.64], R183 ;  /* 0x000000b7a800e986 */ /* 0x000fe2000c101132 */
[----:B------:R-:W-:-:S13]  /*abb0*/  ISETP.LT.OR P6, PT, R0, 0x2, !P5 ;  /* 0x000000020000780c */ /* 0x000fda0006fc1670 */
[----:B------:R-:W-:Y:S01]  /*abc0*/  @!P6 IADD3 R178, P4, R4, UR41, RZ ;  /* 0x0000002904b2ec10 */ /* 0x000fe2000ff9e0ff */
[----:B------:R-:W-:-:S03]  /*abd0*/  @!P6 IMAD R171, R171, R18, RZ ;  /* 0x00000012ababe224 */ /* 0x000fc600078e02ff */
[----:B------:R-:W-:-:S05]  /*abe0*/  @!P6 IADD3.X R179, R5, UR40, RZ, P4, !PT ;  /* 0x0000002805b3ec10 */ /* 0x000fca000a7fe4ff */
[----:B------:R-:W-:Y:S01]  /*abf0*/  @!P6 STG.E.U8 desc[UR50][R178.64+0x1], R171 ;  /* 0x000001abb200e986 */ /* 0x000fe2000c101132 */
[----:B------:R-:W-:-:S13]  /*ac00*/  ISETP.LT.OR P6, PT, R0, 0x9, !P1 ;  /* 0x000000090000780c */ /* 0x000fda0004fc1670 */
[----:B-1----:R-:W-:-:S05]  /*ac10*/  @!P6 IMAD R3, R172, R18, RZ ;  /* 0x00000012ac03e224 */ /* 0x002fca00078e02ff */
[----:B------:R0:W-:Y:S01]  /*ac20*/  @!P6 STG.E.U8 desc[UR50][R4.64+0x8], R3 ;  /* 0x000008030400e986 */ /* 0x0001e2000c101132 */
[----:B------:R-:W-:Y:S02]  /*ac30*/  ISETP.LT.OR P6, PT, R0, 0xa, !P1 ;  /* 0x0000000a0000780c */ /* 0x000fe40004fc1670 */
[----:B0-----:R-:W-:-:S11]  /*ac40*/  P2R R3, PR, RZ, 0x2 ;  /* 0x00000002ff037803 */ /* 0x001fd60000000000 */
[----:B------:R-:W-:Y:S01]  /*ac50*/  @!P6 IMAD R173, R173, R18, RZ ;  /* 0x00000012adade224 */ /* 0x000fe200078e02ff */
[----:B------:R-:W-:-:S04]  /*ac60*/  ISETP.LT.OR P1, PT, R0, 0xa, !P5 ;  /* 0x0000000a0000780c */ /* 0x000fc80006f21670 */
[----:B------:R0:W-:Y:S01]  /*ac70*/  @!P6 STG.E.U8 desc[UR50][R4.64+0x9], R173 ;  /* 0x000009ad0400e986 */ /* 0x0001e2000c101132 */
[C---:B------:R-:W-:Y:S02]  /*ac80*/  ISETP.LT.OR P6, PT, R0.reuse, 0x9, !P5 ;  /* 0x000000090000780c */ /* 0x040fe40006fc1670 */
[----:B------:R-:W-:-:S06]  /*ac90*/  ISETP.LT.OR P5, PT, R0, 0x11, !P5 ;  /* 0x000000110000780c */ /* 0x000fcc0006fa1670 */
[----:B------:R-:W-:-:S05]  /*aca0*/  @!P1 IMAD R175, R175, R18, RZ ;  /* 0x00000012afaf9224 */ /* 0x000fca00078e02ff */
[----:B------:R-:W-:Y:S01]  /*acb0*/  @!P6 IADD3 R168, P4, R4, UR41, RZ ;  /* 0x0000002904a8ec10 */ /* 0x000fe2000ff9e0ff */
[----:B------:R-:W-:-:S03]  /*acc0*/  @!P6 IMAD R171, R174, R18, RZ ;  /* 0x00000012aeabe224 */ /* 0x000fc600078e02ff */
[----:B------:R-:W-:Y:S02]  /*acd0*/  @!P6 IADD3.X R169, R5, UR40, RZ, P4, !PT ;  /* 0x0000002805a9ec10 */ /* 0x000fe4000a7fe4ff */
[----:B------:R-:W-:-:S03]  /*ace0*/  LOP3.LUT P4, RZ, R17, 0x40, RZ, 0xc0, !PT ;  /* 0x0000004011ff7812 */ /* 0x000fc6000788c0ff */
[----:B------:R1:W-:Y:S01]  /*acf0*/  @!P6 STG.E.U8 desc[UR50][R168.64+0x8], R171 ;  /* 0x000008aba800e986 */ /* 0x0003e2000c101132 */
[----:B------:R-:W-:-:S03]  /*ad00*/  ISETP.LT.OR P6, PT, R0, 0x11, !P4 ;  /* 0x000000110000780c */ /* 0x000fc600067c1670 */
[----:B------:R-:W-:Y:S10]  /*ad10*/  @!P1 STG.E.U8 desc[UR50][R224.64+0x9], R175 ;  /* 0x000009afe0009986 */ /* 0x000ff4000c101132 */
[----:B------:R-:W-:-:S05]  /*ad20*/  @!P6 IMAD R179, R160, R18, RZ ;  /* 0x00000012a0b3e224 */ /* 0x000fca00078e02ff */
[----:B------:R-:W-:Y:S01]  /*ad30*/  @!P6 STG.E.U8 desc[UR50][R6.64+0x10], R179 ;  /* 0x000010b30600e986 */ /* 0x000fe2000c101132 */
[----:B------:R-:W-:-:S13]  /*ad40*/  ISETP.LT.OR P6, PT, R0, 0x12, !P4 ;  /* 0x000000120000780c */ /* 0x000fda00067c1670 */
[----:B------:R-:W-:-:S05]  /*ad50*/  @!P6 IMAD R161, R161, R18, RZ ;  /* 0x00000012a1a1e224 */ /* 0x000fca00078e02ff */
[----:B------:R-:W-:Y:S01]  /*ad60*/  @!P6 STG.E.U8 desc[UR50][R6.64+0x11], R161 ;  /* 0x000011a10600e986 */ /* 0x000fe2000c101132 */
[----:B------:R-:W-:-:S13]  /*ad70*/  ISETP.LT.OR P6, PT, R0, 0x11, !P3 ;  /* 0x000000110000780c */ /* 0x000fda0005fc1670 */
[----:B0-----:R-:W-:-:S05]  /*ad80*/  @!P6 IMAD R5, R162, R18, RZ ;  /* 0x00000012a205e224 */ /* 0x001fca00078e02ff */
[----:B------:R0:W-:Y:S01]  /*ad90*/  @!P6 STG.E.U8 desc[UR50][R212.64+0x10], R5 ;  /* 0x00001005d400e986 */ /* 0x0001e2000c101132 */
[----:B------:R-:W-:-:S13]  /*ada0*/  ISETP.LT.OR P6, PT, R0, 0x12, !P3 ;  /* 0x000000120000780c */ /* 0x000fda0005fc1670 */
[----:B------:R-:W-:-:S05]  /*adb0*/  @!P6 IMAD R163, R163, R18, RZ ;  /* 0x00000012a3a3e224 */ /* 0x000fca00078e02ff */
[----:B------:R2:W-:Y:S01]  /*adc0*/  @!P6 STG.E.U8 desc[UR50][R212.64+0x11], R163 ;  /* 0x000011a3d400e986 */ /* 0x0005e2000c101132 */
[----:B------:R-:W-:-:S13]  /*add0*/  ISETP.LT.OR P6, PT, R0, 0x19, !P4 ;  /* 0x000000190000780c */ /* 0x000fda00067c1670 */
[----:B-1----:R-:W-:-:S05]  /*ade0*/  @!P6 IMAD R169, R164, R18, RZ ;  /* 0x00000012a4a9e224 */ /* 0x002fca00078e02ff */
[----:B------:R-:W-:Y:S01]  /*adf0*/  @!P6 STG.E.U8 desc[UR50][R6.64+0x18], R169 ;  /* 0x000018a90600e986 */ /* 0x000fe2000c101132 */
[----:B------:R-:W-:-:S13]  /*ae00*/  ISETP.LT.OR P6, PT, R0, 0x1a, !P4 ;  /* 0x0000001a0000780c */ /* 0x000fda00067c1670 */
[----:B------:R-:W-:-:S05]  /*ae10*/  @!P6 IMAD R165, R165, R18, RZ ;  /* 0x00000012a5a5e224 */ /* 0x000fca00078e02ff */
[----:B------:R1:W-:Y:S01]  /*ae20*/  @!P6 STG.E.U8 desc[UR50][R6.64+0x19], R165 ;  /* 0x000019a50600e986 */ /* 0x0003e2000c101132 */
[----:B------:R-:W-:-:S13]  /*ae30*/  ISETP.LT.OR P6, PT, R0, 0x19, !P3 ;  /* 0x000000190000780c */ /* 0x000fda0005fc1670 */
[----:B0-----:R-:W-:-:S05]  /*ae40*/  @!P6 IMAD R5, R166, R18, RZ ;  /* 0x00000012a605e224 */ /* 0x001fca00078e02ff */
[----:B------:R0:W-:Y:S01]  /*ae50*/  @!P6 STG.E.U8 desc[UR50][R212.64+0x18], R5 ;  /* 0x00001805d400e986 */ /* 0x0001e2000c101132 */
[----:B------:R-:W-:-:S13]  /*ae60*/  ISETP.LT.OR P6, PT, R0, 0x1a, !P3 ;  /* 0x0000001a0000780c */ /* 0x000fda0005fc1670 */
[----:B------:R-:W-:-:S05]  /*ae70*/  @!P6 IMAD R167, R167, R18, RZ ;  /* 0x00000012a7a7e224 */ /* 0x000fca00078e02ff */
[----:B------:R-:W-:Y:S01]  /*ae80*/  @!P6 STG.E.U8 desc[UR50][R212.64+0x19], R167 ;  /* 0x000019a7d400e986 */ /* 0x000fe2000c101132 */
[----:B------:R-:W-:-:S13]  /*ae90*/  ISETP.LT.OR P6, PT, R0, 0x11, !P2 ;  /* 0x000000110000780c */ /* 0x000fda00057c1670 */
[----:B------:R-:W-:-:S05]  /*aea0*/  @!P6 IMAD R161, R152, R18, RZ ;  /* 0x0000001298a1e224 */ /* 0x000fca00078e02ff */
[----:B------:R3:W-:Y:S01]  /*aeb0*/  @!P6 STG.E.U8 desc[UR50][R214.64+0x10], R161 ;  /* 0x000010a1d600e986 */ /* 0x0007e2000c101132 */
[----:B------:R-:W-:-:S13]  /*aec0*/  ISETP.LT.OR P6, PT, R0, 0x12, !P2 ;  /* 0x000000120000780c */ /* 0x000fda00057c1670 */
[----:B--2---:R-:W-:Y:S02]  /*aed0*/  @!P6 IMAD R163, R153, R18, RZ ;  /* 0x0000001299a3e224 */ /* 0x004fe400078e02ff */
[----:B------:R-:W-:Y:S02]  /*aee0*/  @!P6 IMAD.MOV.U32 R152, RZ, RZ, R214 ;  /* 0x000000ffff98e224 */ /* 0x000fe400078e00d6 */
[----:B------:R-:W-:-:S05]  /*aef0*/  @!P6 IMAD.MOV.U32 R153, RZ, RZ, R215 ;  /* 0x000000ffff99e224 */ /* 0x000fca00078e00d7 */
[----:B------:R2:W-:Y:S01]  /*af00*/  @!P6 STG.E.U8 desc[UR50][R152.64+0x11], R163 ;  /* 0x000011a39800e986 */ /* 0x0005e2000c101132 */
[----:B------:R-:W-:-:S13]  /*af10*/  ISETP.LT.OR P6, PT, R0, 0x11, !P0 ;  /* 0x000000110000780c */ /* 0x000fda00047c1670 */
[----:B------:R-:W-:Y:S01]  /*af20*/  @!P6 IADD3 R4, P1, R214, UR41, RZ ;  /* 0x00000029d604ec10 */ /* 0x000fe2000ff3e0ff */
[----:B-1----:R-:W-:-:S03]  /*af30*/  @!P6 IMAD R165, R154, R18, RZ ;  /* 0x000000129aa5e224 */ /* 0x002fc600078e02ff */
[----:B0-----:R-:W-:-:S05]  /*af40*/  @!P6 IADD3.X R5, R215, UR40, RZ, P1, !PT ;  /* 0x00000028d705ec10 */ /* 0x001fca0008ffe4ff */
[----:B------:R0:W-:Y:S01]  /*af50*/  @!P6 STG.E.U8 desc[UR50][R4.64+0x10], R165 ;  /* 0x000010a50400e986 */ /* 0x0001e2000c101132 */
[----:B------:R-:W-:-:S13]  /*af60*/  ISETP.LT.OR P6, PT, R0, 0x12, !P0 ;  /* 0x000000120000780c */ /* 0x000fda00047c1670 */
[----:B------:R-:W-:Y:S01]  /*af70*/  @!P6 IADD3 R160, P1, R214, UR41, RZ ;  /* 0x00000029d6a0ec10 */ /* 0x000fe2000ff3e0ff */
[----:B------:R-:W-:-:S03]  /*af80*/  @!P6 IMAD R155, R155, R18, RZ ;  /* 0x000000129b9be224 */ /* 0x000fc600078e02ff */
[----:B---3--:R-:W-:-:S05]  /*af90*/  @!P6 IADD3.X R161, R215, UR40, RZ, P1, !PT ;  /* 0x00000028d7a1ec10 */ /* 0x008fca0008ffe4ff */
[----:B------:R-:W-:Y:S01]  /*afa0*/  @!P6 STG.E.U8 desc[UR50][R160.64+0x11], R155 ;  /* 0x0000119ba000e986 */ /* 0x000fe2000c101132 */
[----:B------:R-:W-:-:S13]  /*afb0*/  ISETP.LT.OR P6, PT, R0, 0x19, !P2 ;  /* 0x000000190000780c */ /* 0x000fda00057c1670 */
[----:B--2---:R-:W-:Y:S02]  /*afc0*/  @!P6 IMAD R163, R156, R18, RZ ;  /* 0x000000129ca3e224 */ /* 0x004fe400078e02ff */
[----:B0-----:R-:W-:Y:S02]  /*afd0*/  @!P6 IMAD.MOV.U32 R4, RZ, RZ, R214 ;  /* 0x000000ffff04e224 */ /* 0x001fe400078e00d6 */
[----:B------:R-:W-:-:S05]  /*afe0*/  @!P6 IMAD.MOV.U32 R5, RZ, RZ, R215 ;  /* 0x000000ffff05e224 */ /* 0x000fca00078e00d7 */
[----:B------:R0:W-:Y:S01]  /*aff0*/  @!P6 STG.E.U8 desc[UR50][R4.64+0x18], R163 ;  /* 0x000018a30400e986 */ /* 0x0001e2000c101132 */
[----:B------:R-:W-:-:S13]  /*b000*/  ISETP.LT.OR P6, PT, R0, 0x1a, !P2 ;  /* 0x0000001a0000780c */ /* 0x000fda00057c1670 */
[----:B------:R-:W-:Y:S02]  /*b010*/  @!P6 IMAD R157, R157, R18, RZ ;  /* 0x000000129d9de224 */ /* 0x000fe400078e02ff */
[----:B0-----:R-:W-:Y:S02]  /*b020*/  @!P6 IMAD.MOV.U32 R4, RZ, RZ, R214 ;  /* 0x000000ffff04e224 */ /* 0x001fe400078e00d6 */
[----:B------:R-:W-:-:S05]  /*b030*/  @!P6 IMAD.MOV.U32 R5, RZ, RZ, R215 ;  /* 0x000000ffff05e224 */ /* 0x000fca00078e00d7 */
[----:B------:R0:W-:Y:S01]  /*b040*/  @!P6 STG.E.U8 desc[UR50][R4.64+0x19], R157 ;  /* 0x0000199d0400e986 */ /* 0x0001e2000c101132 */
[----:B------:R-:W-:-:S13]  /*b050*/  ISETP.LT.OR P6, PT, R0, 0x19, !P0 ;  /* 0x000000190000780c */ /* 0x000fda00047c1670 */
[----:B------:R-:W-:Y:S01]  /*b060*/  @!P6 IADD3 R152, P1, R214, UR41, RZ ;  /* 0x00000029d698ec10 */ /* 0x000fe2000ff3e0ff */
[----:B------:R-:W-:-:S03]  /*b070*/  @!P6 IMAD R161, R158, R18, RZ ;  /* 0x000000129ea1e224 */ /* 0x000fc600078e02ff */
[----:B------:R-:W-:-:S05]  /*b080*/  @!P6 IADD3.X R153, R215, UR40, RZ, P1, !PT ;  /* 0x00000028d799ec10 */ /* 0x000fca0008ffe4ff */
[----:B------:R-:W-:Y:S01]  /*b090*/  @!P6 STG.E.U8 desc[UR50][R152.64+0x18], R161 ;  /* 0x000018a19800e986 */ /* 0x000fe2000c101132 */
[----:B------:R-:W-:-:S13]  /*b0a0*/  ISETP.LT.OR P6, PT, R0, 0x1a, !P0 ;  /* 0x0000001a0000780c */ /* 0x000fda00047c1670 */
[----:B------:R-:W-:Y:S01]  /*b0b0*/  @!P6 IADD3 R154, P1, R214, UR41, RZ ;  /* 0x00000029d69aec10 */ /* 0x000fe2000ff3e0ff */
[----:B------:R-:W-:-:S03]  /*b0c0*/  @!P6 IMAD R159, R159, R18, RZ ;  /* 0x000000129f9fe224 */ /* 0x000fc600078e02ff */
[----:B------:R-:W-:Y:S02]  /*b0d0*/  @!P6 IADD3.X R155, R215, UR40, RZ, P1, !PT ;  /* 0x00000028d79bec10 */ /* 0x000fe40008ffe4ff */
[----:B------:R-:W-:-:S03]  /*b0e0*/  ISETP.NE.AND P1, PT, R3, RZ, PT ;  /* 0x000000ff0300720c */ /* 0x000fc60003f25270 */
[----:B------:R1:W-:Y:S01]  /*b0f0*/  @!P6 STG.E.U8 desc[UR50][R154.64+0x19], R159 ;  /* 0x0000199f9a00e986 */ /* 0x0003e2000c101132 */
[----:B0-----:R-:W-:-:S04]  /*b100*/  IADD3 R4, P6, R214, UR39, RZ ;  /* 0x00000027d6047c10 */ /* 0x001fc8000ffde0ff */
[----:B------:R-:W-:Y:S02]  /*b110*/  IADD3.X R5, R215, UR38, RZ, P6, !PT ;  /* 0x00000026d7057c10 */ /* 0x000fe4000b7fe4ff */
[----:B------:R-:W-:Y:S01]  /*b120*/  ISETP.LT.OR P6, PT, R0, 0x11, !P1 ;  /* 0x000000110000780c */ /* 0x000fe20004fc1670 */
[----:B-1----:R-:W-:-:S12]  /*b130*/  @!P5 IMAD R155, R146, R18, RZ ;  /* 0x00000012929bd224 */ /* 0x002fd800078e02ff */
[----:B------:R-:W-:-:S05]  /*b140*/  @!P6 IMAD R3, R144, R18, RZ ;  /* 0x000000129003e224 */ /* 0x000fca00078e02ff */
[----:B------:R0:W-:Y:S01]  /*b150*/  @!P6 STG.E.U8 desc[UR50][R4.64+0x10], R3 ;  /* 0x000010030400e986 */ /* 0x0001e2000c101132 */
[----:B------:R-:W-:-:S13]  /*b160*/  ISETP.LT.OR P6, PT, R0, 0x12, !P1 ;  /* 0x000000120000780c */ /* 0x000fda0004fc1670 */
[----:B------:R-:W-:-:S05]  /*b170*/  @!P6 IMAD R153, R145, R18, RZ ;  /* 0x000000129199e224 */ /* 0x000fca00078e02ff */
[----:B------:R1:W-:Y:S01]  /*b180*/  @!P6 STG.E.U8 desc[UR50][R4.64+0x11], R153 ;  /* 0x000011990400e986 */ /* 0x0003e2000c101132 */
[----:B------:R-:W-:-:S04]  /*b190*/  @!P5 IADD3 R144, P6, R4, UR41, RZ ;  /* 0x000000290490dc10 */ /* 0x000fc8000ffde0ff */
[----:B------:R-:W-:Y:S02]  /*b1a0*/  @!P5 IADD3.X R145, R5, UR40, RZ, P6, !PT ;  /* 0x000000280591dc10 */ /* 0x000fe4000b7fe4ff */
[----:B------:R-:W-:-:S03]  /*b1b0*/  LOP3.LUT P6, RZ, R16, 0x4, RZ, 0xc0, !PT ;  /* 0x0000000410ff7812 */ /* 0x000fc600078cc0ff */
[----:B------:R2:W-:Y:S01]  /*b1c0*/  @!P5 STG.E.U8 desc[UR50][R144.64+0x10], R155 ;  /* 0x0000109b9000d986 */ /* 0x0005e2000c101132 */
[----:B------:R-:W-:-:S09]  /*b1d0*/  LOP3.LUT P5, RZ, R16, 0x8, RZ, 0xc0, !PT ;  /* 0x0000000810ff7812 */ /* 0x000fd200078ac0ff */
[----:B------:R-:W-:-:S04]  /*b1e0*/  @!P6 IMAD R151, R151, R18, RZ ;  /* 0x000000129797e224 */ /* 0x000fc800078e02ff */
[----:B------:R-:W-:-:S05]  /*b1f0*/  @!P5 IMAD R147, R147, R18, RZ ;  /* 0x000000129393d224 */ /* 0x000fca00078e02ff */
[----:B------:R-:W-:Y:S01]  /*b200*/  @!P5 STG.E.U8 desc[UR50][R222.64+0x11], R147 ;  /* 0x00001193de00d986 */ /* 0x000fe2000c101132 */
[----:B------:R-:W-:-:S13]  /*b210*/  ISETP.LT.OR P5, PT, R0, 0x19, !P1 ;  /* 0x000000190000780c */ /* 0x000fda0004fa1670 */
[----:B0-----:R-:W-:-:S05]  /*b220*/  @!P5 IMAD R3, R148, R18, RZ ;  /* 0x000000129403d224 */ /* 0x001fca00078e02ff */
[----:B------:R0:W-:Y:S01]  /*b230*/  @!P5 STG.E.U8 desc[UR50][R4.64+0x18], R3 ;  /* 0x000018030400d986 */ /* 0x0001e2000c101132 */
[----:B------:R-:W-:-:S13]  /*b240*/  ISETP.LT.OR P5, PT, R0, 0x1a, !P1 ;  /* 0x0000001a0000780c */ /* 0x000fda0004fa1670 */
[----:B------:R-:W-:-:S05]  /*b250*/  @!P5 IMAD R149, R149, R18, RZ ;  /* 0x000000129595d224 */ /* 0x000fca00078e02ff */
[----:B------:R-:W-:Y:S01]  /*b260*/  @!P5 STG.E.U8 desc[UR50][R4.64+0x19], R149 ;  /* 0x000019950400d986 */ /* 0x000fe2000c101132 */
[----:B------:R-:W-:-:S13]  /*b270*/  LOP3.LUT P5, RZ, R16, 0x10, RZ, 0xc0, !PT ;  /* 0x0000001010ff7812 */ /* 0x000fda00078ac0ff */
[----:B-1----:R-:W-:-:S05]  /*b280*/  @!P5 IMAD R153, R150, R18, RZ ;  /* 0x000000129699d224 */ /* 0x002fca00078e02ff */
[----:B------:R-:W-:Y:S01]  /*b290*/  @!P5 STG.E.U8 desc[UR50][R220.64+0x18], R153 ;  /* 0x00001899dc00d986 */ /* 0x000fe2000c101132 */
[----:B------:R-:W-:-:S03]  /*b2a0*/  ISETP.LT.OR P5, PT, R0, 0x21, !P4 ;  /* 0x000000210000780c */ /* 0x000fc600067a1670 */
[----:B------:R-:W-:Y:S10]  /*b2b0*/  @!P6 STG.E.U8 desc[UR50][R218.64+0x19], R151 ;  /* 0x00001997da00e986 */ /* 0x000ff4000c101132 */
[----:B--2---:R-:W-:-:S05]  /*b2c0*/  @!P5 IMAD R145, R136, R18, RZ ;  /* 0x000000128891d224 */ /* 0x004fca00078e02ff */
[----:B------:R1:W-:Y:S01]  /*b2d0*/  @!P5 STG.E.U8 desc[UR50][R6.64+0x20], R145 ;  /* 0x000020910600d986 */ /* 0x0003e2000c101132 */
        /* <DEDUP_REMOVED lines=9> */
[----:B------:R-:W-:-:S13]  /*b370*/  ISETP.LT.OR P5, PT, R0, 0x29, !P4 ;  /* 0x000000290000780c */ /* 0x000fda00067a1670 */
[----:B-1----:R-:W-:Y:S01]  /*b380*/  @!P5 IMAD R145, R140, R18, RZ ;  /* 0x000000128c91d224 */ /* 0x002fe200078e02ff */
[----:B------:R-:W-:-:S04]  /*b390*/  P2R R140, PR, RZ, 0x10 ;  /* 0x00000010ff8c7803 */ /* 0x000fc80000000000 */
[----:B------:R1:W-:Y:S01]  /*b3a0*/  @!P5 STG.E.U8 desc[UR50][R6.64+0x28], R145 ;  /* 0x000028910600d986 */ /* 0x0003e2000c101132 */
[----:B------:R-:W-:Y:S02]  /*b3b0*/  ISETP.LT.OR P5, PT, R0, 0x2a, !P4 ;  /* 0x0000002a0000780c */ /* 0x000fe400067a1670 */
[----:B------:R-:W-:-:S11]  /*b3c0*/  LOP3.LUT P4, RZ, R16, 0x200, RZ, 0xc0, !PT ;  /* 0x0000020010ff7812 */ /* 0x000fd6000788c0ff */
        /* <DEDUP_REMOVED lines=9> */
[----:B-1----:R-:W-:Y:S02]  /*b460*/  @!P5 IMAD R145, R128, R18, RZ ;  /* 0x000000128091d224 */ /* 0x002fe400078e02ff */
[----:B------:R-:W-:Y:S02]  /*b470*/  @!P5 IMAD.MOV.U32 R136, RZ, RZ, R214 ;  /* 0x000000ffff88d224 */ /* 0x000fe400078e00d6 */
[----:B------:R-:W-:-:S05]  /*b480*/  @!P5 IMAD.MOV.U32 R137, RZ, RZ, R215 ;  /* 0x000000ffff89d224 */ /* 0x000fca00078e00d7 */
        /* <DEDUP_REMOVED lines=8> */
[----:B0-----:R-:W-:-:S03]  /*b510*/  @!P5 IMAD R3, R130, R18, RZ ;  /* 0x000000128203d224 */ /* 0x001fc600078e02ff */
[----:B------:R-:W-:-:S05]  /*b520*/  @!P5 IADD3.X R139, R215, UR40, RZ, P6, !PT ;  /* 0x00000028d78bdc10 */ /* 0x000fca000b7fe4ff */
[----:B------:R0:W-:Y:S01]  /*b530*/  @!P5 STG.E.U8 desc[UR50][R138.64+0x20], R3 ;  /* 0x000020038a00d986 */ /* 0x0001e2000c101132 */
[----:B------:R-:W-:-:S13]  /*b540*/  ISETP.LT.OR P5, PT, R0, 0x22, !P0 ;  /* 0x000000220000780c */ /* 0x000fda00047a1670 */
[----:B-1----:R-:W-:Y:S01]  /*b550*/  @!P5 IADD3 R136, P6, R214, UR41, RZ ;  /* 0x00000029d688dc10 */ /* 0x002fe2000ffde0ff */
[----:B------:R-:W-:-:S03]  /*b560*/  @!P5 IMAD R143, R131, R18, RZ ;  /* 0x00000012838fd224 */ /* 0x000fc600078e02ff */
[----:B------:R-:W-:-:S05]  /*b570*/  @!P5 IADD3.X R137, R215, UR40, RZ, P6, !PT ;  /* 0x00000028d789dc10 */ /* 0x000fca000b7fe4ff */
[----:B------:R-:W-:Y:S01]  /*b580*/  @!P5 STG.E.U8 desc[UR50][R136.64+0x21], R143 ;  /* 0x0000218f8800d986 */ /* 0x000fe2000c101132 */
[----:B------:R-:W-:-:S13]  /*b590*/  ISETP.LT.OR P5, PT, R0, 0x29, !P2 ;  /* 0x000000290000780c */ /* 0x000fda00057a1670 */
[----:B--2---:R-:W-:Y:S02]  /*b5a0*/  @!P5 IMAD R141, R132, R18, RZ ;  /* 0x00000012848dd224 */ /* 0x004fe400078e02ff */
[----:B------:R-:W-:Y:S02]  /*b5b0*/  @!P5 IMAD.MOV.U32 R128, RZ, RZ, R214 ;  /* 0x000000ffff80d224 */ /* 0x000fe400078e00d6 */
[----:B------:R-:W-:-:S05]  /*b5c0*/  @!P5 IMAD.MOV.U32 R129, RZ, RZ, R215 ;  /* 0x000000ffff81d224 */ /* 0x000fca00078e00d7 */
[----:B------:R1:W-:Y:S01]  /*b5d0*/  @!P5 STG.E.U8 desc[UR50][R128.64+0x28], R141 ;  /* 0x0000288d8000d986 */ /* 0x0003e2000c101132 */
[----:B------:R-:W-:-:S13]  /*b5e0*/  ISETP.LT.OR P5, PT, R0, 0x2a, !P2 ;  /* 0x0000002a0000780c */ /* 0x000fda00057a1670 */
[----:B0-----:R-:W-:Y:S02]  /*b5f0*/  @!P5 IMAD R3, R133, R18, RZ ;  /* 0x000000128503d224 */ /* 0x001fe400078e02ff */
[----:B-1----:R-:W-:Y:S02]  /*b600*/  @!P5 IMAD.MOV.U32 R128, RZ, RZ, R214 ;  /* 0x000000ffff80d224 */ /* 0x002fe400078e00d6 */
[----:B------:R-:W-:-:S05]  /*b610*/  @!P5 IMAD.MOV.U32 R129, RZ, RZ, R215 ;  /* 0x000000ffff81d224 */ /* 0x000fca00078e00d7 */
[----:B------:R0:W-:Y:S01]  /*b620*/  @!P5 STG.E.U8 desc[UR50][R128.64+0x29], R3 ;  /* 0x000029038000d986 */ /* 0x0001e2000c101132 */
[----:B------:R-:W-:Y:S01]  /*b630*/  ISETP.LT.OR P5, PT, R0, 0x29, !P0 ;  /* 0x000000290000780c */ /* 0x000fe200047a1670 */
[----:B0-----:R-:W-:-:S12]  /*b640*/  @!P4 IMAD R129, R122, R18, RZ ;  /* 0x000000127a81c224 */ /* 0x001fd800078e02ff */
[----:B------:R-:W-:Y:S01]  /*b650*/  @!P5 IADD3 R130, P6, R214, UR41, RZ ;  /* 0x00000029d682dc10 */ /* 0x000fe2000ffde0ff */
[----:B------:R-:W-:-:S03]  /*b660*/  @!P5 IMAD R137, R134, R18, RZ ;  /* 0x000000128689d224 */ /* 0x000fc600078e02ff */
[----:B------:R-:W-:-:S05]  /*b670*/  @!P5 IADD3.X R131, R215, UR40, RZ, P6, !PT ;  /* 0x00000028d783dc10 */ /* 0x000fca000b7fe4ff */
[----:B------:R0:W-:Y:S01]  /*b680*/  @!P5 STG.E.U8 desc[UR50][R130.64+0x28], R137 ;  /* 0x000028898200d986 */ /* 0x0001e2000c101132 */
[----:B------:R-:W-:-:S13]  /*b690*/  ISETP.LT.OR P5, PT, R0, 0x2a, !P0 ;  /* 0x0000002a0000780c */ /* 0x000fda00047a1670 */
[----:B------:R-:W-:Y:S01]  /*b6a0*/  @!P5 IADD3 R132, P6, R214, UR41, RZ ;  /* 0x00000029d684dc10 */ /* 0x000fe2000ffde0ff */
[----:B------:R-:W-:-:S03]  /*b6b0*/  @!P5 IMAD R135, R135, R18, RZ ;  /* 0x000000128787d224 */ /* 0x000fc600078e02ff */
[----:B------:R-:W-:Y:S02]  /*b6c0*/  @!P5 IADD3.X R133, R215, UR40, RZ, P6, !PT ;  /* 0x00000028d785dc10 */ /* 0x000fe4000b7fe4ff */
[----:B------:R-:W-:-:S03]  /*b6d0*/  LOP3.LUT P6, RZ, R16, 0x40, RZ, 0xc0, !PT ;  /* 0x0000004010ff7812 */ /* 0x000fc600078cc0ff */
[----:B------:R-:W-:Y:S01]  /*b6e0*/  @!P5 STG.E.U8 desc[UR50][R132.64+0x29], R135 ;  /* 0x000029878400d986 */ /* 0x000fe2000c101132 */
[----:B------:R-:W-:-:S09]  /*b6f0*/  ISETP.LT.OR P5, PT, R0, 0x21, !P1 ;  /* 0x000000210000780c */ /* 0x000fd20004fa1670 */
[----:B------:R-:W-:-:S04]  /*b700*/  @!P6 IMAD R127, R127, R18, RZ ;  /* 0x000000127f7fe224 */ /* 0x000fc800078e02ff */
[----:B------:R-:W-:-:S05]  /*b710*/  @!P5 IMAD R3, R120, R18, RZ ;  /* 0x000000127803d224 */ /* 0x000fca00078e02ff */
[----:B------:R1:W-:Y:S01]  /*b720*/  @!P5 STG.E.U8 desc[UR50][R4.64+0x20], R3 ;  /* 0x000020030400d986 */ /* 0x0003e2000c101132 */
[----:B------:R-:W-:-:S13]  /*b730*/  ISETP.LT.OR P5, PT, R0, 0x22, !P1 ;  /* 0x000000220000780c */ /* 0x000fda0004fa1670 */
[----:B------:R-:W-:-:S05]  /*b740*/  @!P5 IMAD R121, R121, R18, RZ ;  /* 0x000000127979d224 */ /* 0x000fca00078e02ff */
[----:B------:R2:W-:Y:S01]  /*b750*/  @!P5 STG.E.U8 desc[UR50][R4.64+0x21], R121 ;  /* 0x000021790400d986 */ /* 0x0005e2000c101132 */
[----:B------:R-:W-:-:S03]  /*b760*/  LOP3.LUT P5, RZ, R16, 0x100, RZ, 0xc0, !PT ;  /* 0x0000010010ff7812 */ /* 0x000fc600078ac0ff */
[----:B------:R-:W-:Y:S01]  /*b770*/  @!P4 STG.E.U8 desc[UR50][R210.64+0x20], R129 ;  /* 0x00002081d200c986 */ /* 0x000fe2000c101132 */
[----:B------:R-:W-:-:S09]  /*b780*/  ISETP.NE.AND P4, PT, R140, RZ, PT ;  /* 0x000000ff8c00720c */ /* 0x000fd20003f85270 */
[----:B------:R-:W-:-:S05]  /*b790*/  @!P5 IMAD R123, R123, R18, RZ ;  /* 0x000000127b7bd224 */ /* 0x000fca00078e02ff */
[----:B------:R3:W-:Y:S01]  /*b7a0*/  @!P5 STG.E.U8 desc[UR50][R208.64+0x21], R123 ;  /* 0x0000217bd000d986 */ /* 0x0007e2000c101132 */
[----:B------:R-:W-:-:S13]  /*b7b0*/  ISETP.LT.OR P5, PT, R0, 0x29, !P1 ;  /* 0x000000290000780c */ /* 0x000fda0004fa1670 */
[----:B0-----:R-:W-:-:S05]  /*b7c0*/  @!P5 IMAD R131, R124, R18, RZ ;  /* 0x000000127c83d224 */ /* 0x001fca00078e02ff */
[----:B------:R-:W-:Y:S01]  /*b7d0*/  @!P5 STG.E.U8 desc[UR50][R4.64+0x28], R131 ;  /* 0x000028830400d986 */ /* 0x000fe2000c101132 */
[----:B------:R-:W-:-:S13]  /*b7e0*/  ISETP.LT.OR P5, PT, R0, 0x2a, !P1 ;  /* 0x0000002a0000780c */ /* 0x000fda0004fa1670 */
[----:B------:R-:W-:-:S05]  /*b7f0*/  @!P5 IMAD R125, R125, R18, RZ ;  /* 0x000000127d7dd224 */ /* 0x000fca00078e02ff */
[----:B------:R-:W-:Y:S01]  /*b800*/  @!P5 STG.E.U8 desc[UR50][R4.64+0x29], R125 ;  /* 0x0000297d0400d986 */ /* 0x000fe2000c101132 */
[----:B------:R-:W-:-:S13]  /*b810*/  LOP3.LUT P5, RZ, R16, 0x80, RZ, 0xc0, !PT ;  /* 0x0000008010ff7812 */ /* 0x000fda00078ac0ff */
[----:B-1----:R-:W-:-:S05]  /*b820*/  @!P5 IMAD R3, R126, R18, RZ ;  /* 0x000000127e03d224 */ /* 0x002fca00078e02ff */
[----:B------:R0:W-:Y:S01]  /*b830*/  @!P5 STG.E.U8 desc[UR50][R206.64+0x28], R3 ;  /* 0x00002803ce00d986 */ /* 0x0001e2000c101132 */
[----:B------:R-:W-:-:S03]  /*b840*/  ISETP.LT.OR P5, PT, R0, 0x31, !P4 ;  /* 0x000000310000780c */ /* 0x000fc600067a1670 */
[----:B------:R-:W-:Y:S10]  /*b850*/  @!P6 STG.E.U8 desc[UR50][R204.64+0x29], R127 ;  /* 0x0000297fcc00e986 */ /* 0x000ff4000c101132 */
[----:B--2---:R-:W-:-:S05]  /*b860*/  @!P5 IMAD R121, R112, R18, RZ ;  /* 0x000000127079d224 */ /* 0x004fca00078e02ff */
[----:B------:R-:W-:Y:S01]  /*b870*/  @!P5 STG.E.U8 desc[UR50][R6.64+0x30], R121 ;  /* 0x000030790600d986 */ /* 0x000fe2000c101132 */
[----:B------:R-:W-:-:S13]  /*b880*/  ISETP.LT.OR P5, PT, R0, 0x32, !P4 ;  /* 0x000000320000780c */ /* 0x000fda00067a1670 */
[----:B------:R-:W-:-:S05]  /*b890*/  @!P5 IMAD R113, R113, R18, RZ ;  /* 0x000000127171d224 */ /* 0x000fca00078e02ff */
[----:B------:R1:W-:Y:S01]  /*b8a0*/  @!P5 STG.E.U8 desc[UR50][R6.64+0x31], R113 ;  /* 0x000031710600d986 */ /* 0x0003e2000c101132 */
[----:B------:R-:W-:-:S13]  /*b8b0*/  ISETP.LT.OR P5, PT, R0, 0x31, !P3 ;  /* 0x000000310000780c */ /* 0x000fda0005fa1670 */
[----:B---3--:R-:W-:-:S05]  /*b8c0*/  @!P5 IMAD R123, R114, R18, RZ ;  /* 0x00000012727bd224 */ /* 0x008fca00078e02ff */
[----:B------:R-:W-:Y:S01]  /*b8d0*/  @!P5 STG.E.U8 desc[UR50][R212.64+0x30], R123 ;  /* 0x0000307bd400d986 */ /* 0x000fe2000c101132 */
[----:B------:R-:W-:-:S13]  /*b8e0*/  ISETP.LT.OR P5, PT, R0, 0x32, !P3 ;  /* 0x000000320000780c */ /* 0x000fda0005fa1670 */
[----:B------:R-:W-:-:S05]  /*b8f0*/  @!P5 IMAD R115, R115, R18, RZ ;  /* 0x000000127373d224 */ /* 0x000fca00078e02ff */
[----:B------:R-:W-:Y:S01]  /*b900*/  @!P5 STG.E.U8 desc[UR50][R212.64+0x31], R115 ;  /* 0x00003173d400d986 */ /* 0x000fe2000c101132 */
[----:B------:R-:W-:-:S13]  /*b910*/  ISETP.LT.OR P5, PT, R0, 0x39, !P4 ;  /* 0x000000390000780c */ /* 0x000fda00067a1670 */
[----:B0-----:R-:W-:Y:S01]  /*b920*/  @!P5 IMAD R3, R116, R18, RZ ;  /* 0x000000127403d224 */ /* 0x001fe200078e02ff */
[----:B------:R-:W-:-:S04]  /*b930*/  P2R R116, PR, RZ, 0x10 ;  /* 0x00000010ff747803 */ /* 0x000fc80000000000 */
[----:B------:R0:W-:Y:S01]  /*b940*/  @!P5 STG.E.U8 desc[UR50][R6.64+0x38], R3 ;  /* 0x000038030600d986 */ /* 0x0001e2000c101132 */
[----:B------:R-:W-:Y:S02]  /*b950*/  ISETP.LT.OR P5, PT, R0, 0x3a, !P4 ;  /* 0x0000003a0000780c */ /* 0x000fe400067a1670 */
[----:B------:R-:W-:-:S11]  /*b960*/  LOP3.LUT P4, RZ, R16, 0x2000, RZ, 0xc0, !PT ;  /* 0x0000200010ff7812 */ /* 0x000fd6000788c0ff */
[----:B------:R-:W-:-:S05]  /*b970*/  @!P5 IMAD R117, R117, R18, RZ ;  /* 0x000000127575d224 */ /* 0x000fca00078e02ff */
[----:B------:R-:W-:Y:S01]  /*b980*/  @!P5 STG.E.U8 desc[UR50][R6.64+0x39], R117 ;  /* 0x000039750600d986 */ /* 0x000fe2000c101132 */
[----:B------:R-:W-:-:S13]  /*b990*/  ISETP.LT.OR P5, PT, R0, 0x39, !P3 ;  /* 0x000000390000780c */ /* 0x000fda0005fa1670 */
[----:B-1----:R-:W-:-:S05]  /*b9a0*/  @!P5 IMAD R113, R118, R18, RZ ;  /* 0x000000127671d224 */ /* 0x002fca00078e02ff */
[----:B------:R1:W-:Y:S01]  /*b9b0*/  @!P5 STG.E.U8 desc[UR50][R212.64+0x38], R113 ;  /* 0x00003871d400d986 */ /* 0x0003e2000c101132 */
[----:B------:R-:W-:-:S13]  /*b9c0*/  ISETP.LT.OR P5, PT, R0, 0x3a, !P3 ;  /* 0x0000003a0000780c */ /* 0x000fda0005fa1670 */
[----:B------:R-:W-:-:S05]  /*b9d0*/  @!P5 IMAD R119, R119, R18, RZ ;  /* 0x000000127777d224 */ /* 0x000fca00078e02ff */
[----:B------:R2:W-:Y:S01]  /*b9e0*/  @!P5 STG.E.U8 desc[UR50][R212.64+0x39], R119 ;  /* 0x00003977d400d986 */ /* 0x0005e2000c101132 */
[----:B------:R-:W-:-:S13]  /*b9f0*/  ISETP.LT.OR P5, PT, R0, 0x31, !P2 ;  /* 0x000000310000780c */ /* 0x000fda00057a1670 */
[----:B0-----:R-:W-:Y:S02]  /*ba00*/  @!P5 IMAD R3, R104, R18, RZ ;  /* 0x000000126803d224 */ /* 0x001fe400078e02ff */
[----:B------:R-:W-:Y:S02]  /*ba10*/  @!P5 IMAD.MOV.U32 R112, RZ, RZ, R214 ;  /* 0x000000ffff70d224 */ /* 0x000fe400078e00d6 */
[----:B-1----:R-:W-:-:S05]  /*ba20*/  @!P5 IMAD.MOV.U32 R113, RZ, RZ, R215 ;  /* 0x000000ffff71d224 */ /* 0x002fca00078e00d7 */
[----:B------:R0:W-:Y:S01]  /*ba30*/  @!P5 STG.E.U8 desc[UR50][R112.64+0x30], R3 ;  /* 0x000030037000d986 */ /* 0x0001e2000c101132 */
[----:B------:R-:W-:-:S13]  /*ba40*/  ISETP.LT.OR P5, PT, R0, 0x32, !P2 ;  /* 0x000000320000780c */ /* 0x000fda00057a1670 */
[----:B------:R-:W-:Y:S02]  /*ba50*/  @!P5 IMAD R117, R105, R18, RZ ;  /* 0x000000126975d224 */ /* 0x000fe400078e02ff */
[----:B------:R-:W-:Y:S02]  /*ba60*/  @!P5 IMAD.MOV.U32 R104, RZ, RZ, R214 ;  /* 0x000000ffff68d224 */ /* 0x000fe400078e00d6 */
[----:B------:R-:W-:-:S05]  /*ba70*/  @!P5 IMAD.MOV.U32 R105, RZ, RZ, R215 ;  /* 0x000000ffff69d224 */ /* 0x000fca00078e00d7 */
[----:B------:R1:W-:Y:S01]  /*ba80*/  @!P5 STG.E.U8 desc[UR50][R104.64+0x31], R117 ;  /* 0x000031756800d986 */ /* 0x0003e2000c101132 */
[----:B------:R-:W-:-:S13]  /*ba90*/  ISETP.LT.OR P5, PT, R0, 0x31, !P0 ;  /* 0x000000310000780c */ /* 0x000fda00047a1670 */
[----:B------:R-:W-:Y:S01]  /*baa0*/  @!P5 IADD3 R114, P6, R214, UR41, RZ ;  /* 0x00000029d672dc10 */ /* 0x000fe2000ffde0ff */
[----:B--2---:R-:W-:-:S03]  /*bab0*/  @!P5 IMAD R119, R106, R18, RZ ;  /* 0x000000126a77d224 */ /* 0x004fc600078e02ff */
[----:B------:R-:W-:-:S05]  /*bac0*/  @!P5 IADD3.X R115, R215, UR40, RZ, P6, !PT ;  /* 0x00000028d773dc10 */ /* 0x000fca000b7fe4ff */
[----:B------:R2:W-:Y:S01]  /*bad0*/  @!P5 STG.E.U8 desc[UR50][R114.64+0x30], R119 ;  /* 0x000030777200d986 */ /* 0x0005e2000c101132 */
[----:B------:R-:W-:-:S13]  /*bae0*/  ISETP.LT.OR P5, PT, R0, 0x32, !P0 ;  /* 0x000000320000780c */ /* 0x000fda00047a1670 */
[----:B0-----:R-:W-:Y:S01]  /*baf0*/  @!P5 IADD3 R112, P6, R214, UR41, RZ ;  /* 0x00000029d670dc10 */ /* 0x001fe2000ffde0ff */
[----:B------:R-:W-:-:S03]  /*bb00*/  @!P5 IMAD R3, R107, R18, RZ ;  /* 0x000000126b03d224 */ /* 0x000fc600078e02ff */
[----:B------:R-:W-:-:S05]  /*bb10*/  @!P5 IADD3.X R113, R215, UR40, RZ, P6, !PT ;  /* 0x00000028d771dc10 */ /* 0x000fca000b7fe4ff */
        /* <DEDUP_REMOVED lines=8> */
[----:B0-----:R-:W-:Y:S02]  /*bba0*/  @!P5 IMAD.MOV.U32 R104, RZ, RZ, R214 ;  /* 0x000000ffff68d224 */ /* 0x001fe400078e00d6 */
[----:B------:R-:W-:-:S05]  /*bbb0*/  @!P5 IMAD.MOV.U32 R105, RZ, RZ, R215 ;  /* 0x000000ffff69d224 */ /* 0x000fca00078e00d7 */
[----:B------:R-:W-:Y:S01]  /*bbc0*/  @!P5 STG.E.U8 desc[UR50][R104.64+0x39], R115 ;  /* 0x000039736800d986 */ /* 0x000fe2000c101132 */
[----:B------:R-:W-:-:S13]  /*bbd0*/  ISETP.LT.OR P5, PT, R0, 0x39, !P0 ;  /* 0x000000390000780c */ /* 0x000fda00047a1670 */
[----:B------:R-:W-:Y:S01]  /*bbe0*/  @!P5 IADD3 R106, P6, R214, UR41, RZ ;  /* 0x00000029d66adc10 */ /* 0x000fe2000ffde0ff */
[----:B------:R-:W-:-:S03]  /*bbf0*/  @!P5 IMAD R3, R110, R18, RZ ;  /* 0x000000126e03d224 */ /* 0x000fc600078e02ff */
[----:B------:R-:W-:-:S05]  /*bc00*/  @!P5 IADD3.X R107, R215, UR40, RZ, P6, !PT ;  /* 0x00000028d76bdc10 */ /* 0x000fca000b7fe4ff */
[----:B------:R0:W-:Y:S01]  /*bc10*/  @!P5 STG.E.U8 desc[UR50][R106.64+0x38], R3 ;  /* 0x000038036a00d986 */ /* 0x0001e2000c101132 */
[----:B------:R-:W-:Y:S01]  /*bc20*/  ISETP.LT.OR P5, PT, R0, 0x3a, !P0 ;  /* 0x0000003a0000780c */ /* 0x000fe200047a1670 */
[----:B0-----:R-:W-:-:S12]  /*bc30*/  @!P4 IMAD R3, R98, R18, RZ ;  /* 0x000000126203c224 */ /* 0x001fd800078e02ff */
        /* <DEDUP_REMOVED lines=8> */
[----:B------:R-:W-:Y:S01]  /*bcc0*/  @!P5 STG.E.U8 desc[UR50][R4.64+0x30], R105 ;  /* 0x000030690400d986 */ /* 0x000fe2000c101132 */
[----:B------:R-:W-:-:S13]  /*bcd0*/  ISETP.LT.OR P5, PT, R0, 0x32, !P1 ;  /* 0x000000320000780c */ /* 0x000fda0004fa1670 */
[----:B------:R-:W-:-:S05]  /*bce0*/  @!P5 IMAD R97, R97, R18, RZ ;  /* 0x000000126161d224 */ /* 0x000fca00078e02ff */
[----:B------:R0:W-:Y:S01]  /*bcf0*/  @!P5 STG.E.U8 desc[UR50][R4.64+0x31], R97 ;  /* 0x000031610400d986 */ /* 0x0001e2000c101132 */
[----:B------:R-:W-:-:S03]  /*bd00*/  LOP3.LUT P5, RZ, R16, 0x1000, RZ, 0xc0, !PT ;  /* 0x0000100010ff7812 */ /* 0x000fc600078ac0ff */
[----:B------:R1:W-:Y:S01]  /*bd10*/  @!P4 STG.E.U8 desc[UR50][R202.64+0x30], R3 ;  /* 0x00003003ca00c986 */ /* 0x0003e2000c101132 */
[----:B------:R-:W-:-:S09]  /*bd20*/  ISETP.NE.AND P4, PT, R116, RZ, PT ;  /* 0x000000ff7400720c */ /* 0x000fd20003f85270 */
[----:B------:R-:W-:-:S05]  /*bd30*/  @!P5 IMAD R99, R99, R18, RZ ;  /* 0x000000126363d224 */ /* 0x000fca00078e02ff */
[----:B------:R2:W-:Y:S01]  /*bd40*/  @!P5 STG.E.U8 desc[UR50][R200.64+0x31], R99 ;  /* 0x00003163c800d986 */ /* 0x0005e2000c101132 */
[----:B------:R-:W-:-:S13]  /*bd50*/  ISETP.LT.OR P5, PT, R0, 0x39, !P1 ;  /* 0x000000390000780c */ /* 0x000fda0004fa1670 */
[----:B------:R-:W-:-:S05]  /*bd60*/  @!P5 IMAD R107, R100, R18, RZ ;  /* 0x00000012646bd224 */ /* 0x000fca00078e02ff */
[----:B------:R-:W-:Y:S01]  /*bd70*/  @!P5 STG.E.U8 desc[UR50][R4.64+0x38], R107 ;  /* 0x0000386b0400d986 */ /* 0x000fe2000c101132 */
[----:B------:R-:W-:-:S13]  /*bd80*/  ISETP.LT.OR P5, PT, R0, 0x3a, !P1 ;  /* 0x0000003a0000780c */ /* 0x000fda0004fa1670 */
[----:B------:R-:W-:-:S05]  /*bd90*/  @!P5 IMAD R101, R101, R18, RZ ;  /* 0x000000126565d224 */ /* 0x000fca00078e02ff */
[----:B------:R-:W-:Y:S01]  /*bda0*/  @!P5 STG.E.U8 desc[UR50][R4.64+0x39], R101 ;  /* 0x000039650400d986 */ /* 0x000fe2000c101132 */
[----:B------:R-:W-:-:S13]  /*bdb0*/  LOP3.LUT P5, RZ, R16, 0x800, RZ, 0xc0, !PT ;  /* 0x0000080010ff7812 */ /* 0x000fda00078ac0ff */
[----:B0-----:R-:W-:-:S05]  /*bdc0*/  @!P5 IMAD R97, R102, R18, RZ ;  /* 0x000000126661d224 */ /* 0x001fca00078e02ff */
[----:B------:R-:W-:Y:S01]  /*bdd0*/  @!P5 STG.E.U8 desc[UR50][R198.64+0x38], R97 ;  /* 0x00003861c600d986 */ /* 0x000fe2000c101132 */
[----:B------:R-:W-:-:S03]  /*bde0*/  ISETP.LT.OR P5, PT, R0, 0x41, !P4 ;  /* 0x000000410000780c */ /* 0x000fc600067a1670 */
[----:B------:R-:W-:Y:S10]  /*bdf0*/  @!P6 STG.E.U8 desc[UR50][R196.64+0x39], R103 ;  /* 0x00003967c400e986 */ /* 0x000ff4000c101132 */
[----:B-1----:R-:W-:-:S05]  /*be00*/  @!P5 IMAD R3, R88, R18, RZ ;  /* 0x000000125803d224 */ /* 0x002fca00078e02ff */
[----:B------:R0:W-:Y:S01]  /*be10*/  @!P5 STG.E.U8 desc[UR50][R6.64+0x40], R3 ;  /* 0x000040030600d986 */ /* 0x0001e2000c101132 */
[----:B------:R-:W-:-:S13]  /*be20*/  ISETP.LT.OR P5, PT, R0, 0x42, !P4 ;  /* 0x000000420000780c */ /* 0x000fda00067a1670 */
[----:B------:R-:W-:-:S05]  /*be30*/  @!P5 IMAD R89, R89, R18, RZ ;  /* 0x000000125959d224 */ /* 0x000fca00078e02ff */
[----:B------:R1:W-:Y:S01]  /*be40*/  @!P5 STG.E.U8 desc[UR50][R6.64+0x41], R89 ;  /* 0x000041590600d986 */ /* 0x0003e2000c101132 */
[----:B------:R-:W-:-:S13]  /*be50*/  ISETP.LT.OR P5, PT, R0, 0x41, !P3 ;  /* 0x000000410000780c */ /* 0x000fda0005fa1670 */
[----:B--2---:R-:W-:-:S05]  /*be60*/  @!P5 IMAD R99, R90, R18, RZ ;  /* 0x000000125a63d224 */ /* 0x004fca00078e02ff */
        /* <DEDUP_REMOVED lines=83> */
[----:B-1----:R-:W-:Y:S01]  /*c3a0*/  @!P5 IMAD R3, R64, R18, RZ ;  /* 0x000000124003d224 */ /* 0x002fe200078e02ff */
[----:B------:R-:W-:-:S04]  /*c3b0*/  P2R R64, PR, RZ, 0x10 ;  /* 0x00000010ff407803 */ /* 0x000fc80000000000 */
[----:B------:R0:W-:Y:S01]  /*c3c0*/  @!P5 STG.E.U8 desc[UR50][R6.64+0x50], R3 ;  /* 0x000050030600d986 */ /* 0x0001e2000c101132 */
[----:B------:R-:W-:-:S13]  /*c3d0*/  ISETP.LT.OR P5, PT, R0, 0x52, !P4 ;  /* 0x000000520000780c */ /* 0x000fda00067a1670 */
[----:B------:R-:W-:-:S05]  /*c3e0*/  @!P5 IMAD R65, R65, R18, RZ ;  /* 0x000000124141d224 */ /* 0x000fca00078e02ff */
[----:B------:R-:W-:Y:S01]  /*c3f0*/  @!P5 STG.E.U8 desc[UR50][R6.64+0x51], R65 ;  /* 0x000051410600d986 */ /* 0x000fe2000c101132 */
[----:B------:R-:W-:-:S13]  /*c400*/  ISETP.LT.OR P5, PT, R0, 0x51, !P3 ;  /* 0x000000510000780c */ /* 0x000fda0005fa1670 */
[----:B--2---:R-:W-:-:S05]  /*c410*/  @!P5 IMAD R75, R66, R18, RZ ;  /* 0x00000012424bd224 */ /* 0x004fca00078e02ff */
[----:B------:R-:W-:Y:S01]  /*c420*/  @!P5 STG.E.U8 desc[UR50][R212.64+0x50], R75 ;  /* 0x0000504bd400d986 */ /* 0x000fe2000c101132 */
[----:B------:R-:W-:-:S13]  /*c430*/  ISETP.LT.OR P5, PT, R0, 0x52, !P3 ;  /* 0x000000520000780c */ /* 0x000fda0005fa1670 */
[----:B------:R-:W-:-:S05]  /*c440*/  @!P5 IMAD R67, R67, R18, RZ ;  /* 0x000000124343d224 */ /* 0x000fca00078e02ff */
[----:B------:R-:W-:Y:S01]  /*c450*/  @!P5 STG.E.U8 desc[UR50][R212.64+0x51], R67 ;  /* 0x00005143d400d986 */ /* 0x000fe2000c101132 */
[----:B------:R-:W-:-:S13]  /*c460*/  ISETP.LT.OR P5, PT, R0, 0x59, !P4 ;  /* 0x000000590000780c */ /* 0x000fda00067a1670 */
[----:B0-----:R-:W-:-:S05]  /*c470*/  @!P5 IMAD R3, R68, R18, RZ ;  /* 0x000000124403d224 */ /* 0x001fca00078e02ff */
[----:B------:R0:W-:Y:S01]  /*c480*/  @!P5 STG.E.U8 desc[UR50][R6.64+0x58], R3 ;  /* 0x000058030600d986 */ /* 0x0001e2000c101132 */
[----:B------:R-:W-:Y:S02]  /*c490*/  ISETP.LT.OR P5, PT, R0, 0x5a, !P4 ;  /* 0x0000005a0000780c */ /* 0x000fe400067a1670 */
[----:B------:R-:W-:-:S11]  /*c4a0*/  LOP3.LUT P4, RZ, R16, 0x800000, RZ, 0xc0, !PT ;  /* 0x0080000010ff7812 */ /* 0x000fd6000788c0ff */
[----:B------:R-:W-:-:S05]  /*c4b0*/  @!P5 IMAD R69, R69, R18, RZ ;  /* 0x000000124545d224 */ /* 0x000fca00078e02ff */
[----:B------:R-:W-:Y:S01]  /*c4c0*/  @!P5 STG.E.U8 desc[UR50][R6.64+0x59], R69 ;  /* 0x000059450600d986 */ /* 0x000fe2000c101132 */
[----:B------:R-:W-:-:S13]  /*c4d0*/  ISETP.LT.OR P5, PT, R0, 0x59, !P3 ;  /* 0x000000590000780c */ /* 0x000fda0005fa1670 */
[----:B------:R-:W-:-:S05]  /*c4e0*/  @!P5 IMAD R15, R70, R18, RZ ;  /* 0x00000012460fd224 */ /* 0x000fca00078e02ff */
[----:B------:R1:W-:Y:S01]  /*c4f0*/  @!P5 STG.E.U8 desc[UR50][R212.64+0x58], R15 ;  /* 0x0000580fd400d986 */ /* 0x0003e2000c101132 */
[----:B------:R-:W-:-:S13]  /*c500*/  ISETP.LT.OR P5, PT, R0, 0x5a, !P3 ;  /* 0x0000005a0000780c */ /* 0x000fda0005fa1670 */
[----:B------:R-:W-:-:S05]  /*c510*/  @!P5 IMAD R71, R71, R18, RZ ;  /* 0x000000124747d224 */ /* 0x000fca00078e02ff */
[----:B------:R-:W-:Y:S01]  /*c520*/  @!P5 STG.E.U8 desc[UR50][R212.64+0x59], R71 ;  /* 0x00005947d400d986 */ /* 0x000fe2000c101132 */
[----:B------:R-:W-:-:S13]  /*c530*/  ISETP.LT.OR P5, PT, R0, 0x51, !P2 ;  /* 0x000000510000780c */ /* 0x000fda00057a1670 */
[----:B0-----:R-:W-:Y:S02]  /*c540*/  @!P5 IMAD R3, R56, R18, RZ ;  /* 0x000000123803d224 */ /* 0x001fe400078e02ff */
[----:B------:R-:W-:Y:S02]  /*c550*/  @!P5 IMAD.MOV.U32 R14, RZ, RZ, R214 ;  /* 0x000000ffff0ed224 */ /* 0x000fe400078e00d6 */
[----:B-1----:R-:W-:-:S05]  /*c560*/  @!P5 IMAD.MOV.U32 R15, RZ, RZ, R215 ;  /* 0x000000ffff0fd224 */ /* 0x002fca00078e00d7 */
        /* <DEDUP_REMOVED lines=17> */
[----:B------:R-:W-:Y:S02]  /*c680*/  @!P5 IMAD R3, R60, R18, RZ ;  /* 0x000000123c03d224 */ /* 0x000fe400078e02ff */
        /* <DEDUP_REMOVED lines=26> */
[----:B------:R-:W-:Y:S01]  /*c830*/  @!P5 STG.E.U8 desc[UR50][R4.64+0x51], R49 ;  /* 0x000051310400d986 */ /* 0x000fe2000c101132 */
        /* <DEDUP_REMOVED lines=15> */
[----:B------:R-:W-:Y:S01]  /*c930*/  @!P6 STG.E.U8 desc[UR50][R184.64+0x59], R55 ;  /* 0x00005937b800e986 */ /* 0x000fe2000c101132 */
[----:B------:R-:W-:-:S09]  /*c940*/  LOP3.LUT P6, RZ, R16, 0x20, RZ, 0xc0, !PT ;  /* 0x0000002010ff7812 */ /* 0x000fd200078cc0ff */
[----:B--2---:R-:W-:-:S04]  /*c950*/  @!P5 IMAD R11, R40, R18, RZ ;  /* 0x00000012280bd224 */ /* 0x004fc800078e02ff */
[----:B------:R-:W-:Y:S01]  /*c960*/  @!P6 IMAD R31, R31, R18, RZ ;  /* 0x000000121f1fe224 */ /* 0x000fe200078e02ff */
[----:B------:R-:W-:Y:S01]  /*c970*/  @!P5 STG.E.U8 desc[UR50][R6.64+0x60], R11 ;  /* 0x0000600b0600d986 */ /* 0x000fe2000c101132 */
[----:B------:R-:W-:-:S13]  /*c980*/  ISETP.LT.OR P5, PT, R0, 0x62, !P4 ;  /* 0x000000620000780c */ /* 0x000fda00067a1670 */
[----:B------:R-:W-:-:S05]  /*c990*/  @!P5 IMAD R41, R41, R18, RZ ;  /* 0x000000122929d224 */ /* 0x000fca00078e02ff */
[----:B------:R-:W-:Y:S01]  /*c9a0*/  @!P5 STG.E.U8 desc[UR50][R6.64+0x61], R41 ;  /* 0x000061290600d986 */ /* 0x000fe2000c101132 */
[----:B------:R-:W-:-:S13]  /*c9b0*/  ISETP.LT.OR P5, PT, R0, 0x61, !P3 ;  /* 0x000000610000780c */ /* 0x000fda0005fa1670 */
[----:B------:R-:W-:-:S05]  /*c9c0*/  @!P5 IMAD R13, R42, R18, RZ ;  /* 0x000000122a0dd224 */ /* 0x000fca00078e02ff */
[----:B------:R-:W-:Y:S01]  /*c9d0*/  @!P5 STG.E.U8 desc[UR50][R212.64+0x60], R13 ;  /* 0x0000600dd400d986 */ /* 0x000fe2000c101132 */
[----:B------:R-:W-:-:S13]  /*c9e0*/  ISETP.LT.OR P5, PT, R0, 0x62, !P3 ;  /* 0x000000620000780c */ /* 0x000fda0005fa1670 */
[----:B------:R-:W-:-:S05]  /*c9f0*/  @!P5 IMAD R43, R43, R18, RZ ;  /* 0x000000122b2bd224 */ /* 0x000fca00078e02ff */
[----:B------:R-:W-:Y:S01]  /*ca00*/  @!P5 STG.E.U8 desc[UR50][R212.64+0x61], R43 ;  /* 0x0000612bd400d986 */ /* 0x000fe2000c101132 */
[C---:B------:R-:W-:Y:S02]  /*ca10*/  ISETP.LT.OR P5, PT, R0.reuse, 0x69, !P4 ;  /* 0x000000690000780c */ /* 0x040fe400067a1670 */
[----:B------:R-:W-:-:S11]  /*ca20*/  ISETP.LT.OR P4, PT, R0, 0x6a, !P4 ;  /* 0x0000006a0000780c */ /* 0x000fd60006781670 */
[-C--:B0-----:R-:W-:Y:S02]  /*ca30*/  @!P5 IMAD R3, R44, R18.reuse, RZ ;  /* 0x000000122c03d224 */ /* 0x081fe400078e02ff */
[----:B------:R-:W-:-:S03]  /*ca40*/  @!P4 IMAD R45, R45, R18, RZ ;  /* 0x000000122d2dc224 */ /* 0x000fc600078e02ff */
[----:B------:R0:W-:Y:S01]  /*ca50*/  @!P5 STG.E.U8 desc[UR50][R6.64+0x68], R3 ;  /* 0x000068030600d986 */ /* 0x0001e2000c101132 */
[----:B------:R-:W-:-:S03]  /*ca60*/  LOP3.LUT P5, RZ, R16, 0x40000, RZ, 0xc0, !PT ;  /* 0x0004000010ff7812 */ /* 0x000fc600078ac0ff */
[----:B------:R1:W-:Y:S01]  /*ca70*/  @!P4 STG.E.U8 desc[UR50][R6.64+0x69], R45 ;  /* 0x0000692d0600c986 */ /* 0x0003e2000c101132 */
[C---:B------:R-:W-:Y:S02]  /*ca80*/  ISETP.LT.OR P4, PT, R0.reuse, 0x69, !P3 ;  /* 0x000000690000780c */ /* 0x040fe40005f81670 */
[----:B------:R-:W-:-:S11]  /*ca90*/  ISETP.LT.OR P3, PT, R0, 0x6a, !P3 ;  /* 0x0000006a0000780c */ /* 0x000fd60005f61670 */
[-C--:B------:R-:W-:Y:S02]  /*caa0*/  @!P4 IMAD R9, R46, R18.reuse, RZ ;  /* 0x000000122e09c224 */ /* 0x080fe400078e02ff */
[----:B------:R-:W-:-:S03]  /*cab0*/  @!P3 IMAD R47, R47, R18, RZ ;  /* 0x000000122f2fb224 */ /* 0x000fc600078e02ff */
[----:B------:R-:W-:Y:S04]  /*cac0*/  @!P4 STG.E.U8 desc[UR50][R212.64+0x68], R9 ;  /* 0x00006809d400c986 */ /* 0x000fe8000c101132 */
[----:B------:R-:W-:Y:S01]  /*cad0*/  @!P3 STG.E.U8 desc[UR50][R212.64+0x69], R47 ;  /* 0x0000692fd400b986 */ /* 0x000fe2000c101132 */
[----:B------:R-:W-:-:S13]  /*cae0*/  ISETP.LT.OR P3, PT, R0, 0x61, !P2 ;  /* 0x000000610000780c */ /* 0x000fda0005761670 */
[----:B0-----:R-:W-:Y:S02]  /*caf0*/  @!P3 IMAD R3, R32, R18, RZ ;  /* 0x000000122003b224 */ /* 0x001fe400078e02ff */
[----:B-1----:R-:W-:Y:S02]  /*cb00*/  @!P3 IMAD.MOV.U32 R6, RZ, RZ, R214 ;  /* 0x000000ffff06b224 */ /* 0x002fe400078e00d6 */
        /* <DEDUP_REMOVED lines=16> */
[----:B------:R-:W-:-:S03]  /*cc10*/  LOP3.LUT P4, RZ, R16, 0x100000, RZ, 0xc0, !PT ;  /* 0x0010000010ff7812 */ /* 0x000fc6000788c0ff */
[----:B------:R-:W-:Y:S01]  /*cc20*/  @!P3 STG.E.U8 desc[UR50][R10.64+0x61], R35 ;  /* 0x000061230a00b986 */ /* 0x000fe2000c101132 */
[C---:B------:R-:W-:Y:S02]  /*cc30*/  ISETP.LT.OR P3, PT, R0.reuse, 0x69, !P2 ;  /* 0x000000690000780c */ /* 0x040fe40005761670 */
[----:B------:R-:W-:-:S07]  /*cc40*/  ISETP.LT.OR P2, PT, R0, 0x6a, !P2 ;  /* 0x0000006a0000780c */ /* 0x000fce0005741670 */
[----:B------:R-:W-:-:S04]  /*cc50*/  @!P4 IMAD R27, R27, R18, RZ ;  /* 0x000000121b1bc224 */ /* 0x000fc800078e02ff */
[-C--:B------:R-:W-:Y:S02]  /*cc60*/  @!P3 IMAD R3, R36, R18.reuse, RZ ;  /* 0x000000122403b224 */ /* 0x080fe400078e02ff */
[----:B0-----:R-:W-:Y:S02]  /*cc70*/  @!P3 IMAD.MOV.U32 R6, RZ, RZ, R214 ;  /* 0x000000ffff06b224 */ /* 0x001fe400078e00d6 */
[----:B------:R-:W-:Y:S02]  /*cc80*/  @!P3 IMAD.MOV.U32 R7, RZ, RZ, R215 ;  /* 0x000000ffff07b224 */ /* 0x000fe400078e00d7 */
[----:B------:R-:W-:-:S03]  /*cc90*/  @!P2 IMAD R37, R37, R18, RZ ;  /* 0x000000122525a224 */ /* 0x000fc600078e02ff */
[----:B------:R0:W-:Y:S02]  /*cca0*/  @!P3 STG.E.U8 desc[UR50][R6.64+0x68], R3 ;  /* 0x000068030600b986 */ /* 0x0001e4000c101132 */
[----:B0-----:R-:W-:Y:S02]  /*ccb0*/  @!P2 IMAD.MOV.U32 R6, RZ, RZ, R214 ;  /* 0x000000ffff06a224 */ /* 0x001fe400078e00d6 */
[----:B------:R-:W-:-:S05]  /*ccc0*/  @!P2 IMAD.MOV.U32 R7, RZ, RZ, R215 ;  /* 0x000000ffff07a224 */ /* 0x000fca00078e00d7 */
[----:B------:R0:W-:Y:S01]  /*ccd0*/  @!P2 STG.E.U8 desc[UR50][R6.64+0x69], R37 ;  /* 0x000069250600a986 */ /* 0x0001e2000c101132 */
[C---:B------:R-:W-:Y:S02]  /*cce0*/  ISETP.LT.OR P2, PT, R0.reuse, 0x69, !P0 ;  /* 0x000000690000780c */ /* 0x040fe40004741670 */
[----:B------:R-:W-:-:S11]  /*ccf0*/  ISETP.LT.OR P0, PT, R0, 0x6a, !P0 ;  /* 0x0000006a0000780c */ /* 0x000fd60004701670 */
[----:B------:R-:W-:Y:S01]  /*cd00*/  @!P2 IADD3 R8, P3, R214, UR41, RZ ;  /* 0x00000029d608ac10 */ /* 0x000fe2000ff7e0ff */
[-C--:B------:R-:W-:Y:S02]  /*cd10*/  @!P2 IMAD R11, R38, R18.reuse, RZ ;  /* 0x00000012260ba224 */ /* 0x080fe400078e02ff */
[----:B------:R-:W-:Y:S01]  /*cd20*/  @!P0 IMAD R39, R39, R18, RZ ;  /* 0x0000001227278224 */ /* 0x000fe200078e02ff */
[----:B------:R-:W-:Y:S02]  /*cd30*/  @!P2 IADD3.X R9, R215, UR40, RZ, P3, !PT ;  /* 0x00000028d709ac10 */ /* 0x000fe40009ffe4ff */
[----:B------:R-:W-:-:S03]  /*cd40*/  LOP3.LUT P3, RZ, R16, 0x1000000, RZ, 0xc0, !PT ;  /* 0x0100000010ff7812 */ /* 0x000fc6000786c0ff */
[----:B------:R1:W-:Y:S01]  /*cd50*/  @!P2 STG.E.U8 desc[UR50][R8.64+0x68], R11 ;  /* 0x0000680b0800a986 */ /* 0x0003e2000c101132 */
[----:B------:R-:W-:-:S04]  /*cd60*/  @!P0 IADD3 R214, P2, R214, UR41, RZ ;  /* 0x00000029d6d68c10 */ /* 0x000fc8000ff5e0ff */
[----:B------:R-:W-:Y:S02]  /*cd70*/  @!P0 IADD3.X R215, R215, UR40, RZ, P2, !PT ;  /* 0x00000028d7d78c10 */ /* 0x000fe400097fe4ff */
[----:B------:R-:W-:-:S03]  /*cd80*/  ISETP.LT.OR P2, PT, R0, 0x61, !P1 ;  /* 0x000000610000780c */ /* 0x000fc60004f41670 */
[----:B------:R2:W-:Y:S01]  /*cd90*/  @!P0 STG.E.U8 desc[UR50][R214.64+0x69], R39 ;  /* 0x00006927d6008986 */ /* 0x0005e2000c101132 */
[----:B------:R-:W-:Y:S01]  /*cda0*/  ISETP.LT.OR P0, PT, R0, 0x62, !P1 ;  /* 0x000000620000780c */ /* 0x000fe20004f01670 */
[-C--:B0-----:R-:W-:Y:S02]  /*cdb0*/  @!P3 IMAD R7, R26, R18.reuse, RZ ;  /* 0x000000121a07b224 */ /* 0x081fe400078e02ff */
[----:B-1----:R-:W-:-:S06]  /*cdc0*/  @!P5 IMAD R11, R30, R18, RZ ;  /* 0x000000121e0bd224 */ /* 0x002fcc00078e02ff */
[----:B------:R-:W-:-:S04]  /*cdd0*/  @!P2 IMAD R3, R24, R18, RZ ;  /* 0x000000121803a224 */ /* 0x000fc800078e02ff */
[-C--:B------:R-:W-:Y:S01]  /*cde0*/  @!P0 IMAD R25, R25, R18.reuse, RZ ;  /* 0x0000001219198224 */ /* 0x080fe200078e02ff */
[----:B------:R2:W-:Y:S01]  /*cdf0*/  @!P2 STG.E.U8 desc[UR50][R4.64+0x60], R3 ;  /* 0x000060030400a986 */ /* 0x0005e2000c101132 */
[C---:B------:R-:W-:Y:S02]  /*ce00*/  ISETP.LT.OR P2, PT, R0.reuse, 0x69, !P1 ;  /* 0x000000690000780c */ /* 0x040fe40004f41670 */
[----:B------:R-:W-:Y:S01]  /*ce10*/  ISETP.LT.OR P1, PT, R0, 0x6a, !P1 ;  /* 0x0000006a0000780c */ /* 0x000fe20004f21670 */
[----:B------:R2:W-:Y:S04]  /*ce20*/  @!P0 STG.E.U8 desc[UR50][R4.64+0x61], R25 ;  /* 0x0000611904008986 */ /* 0x0005e8000c101132 */
[----:B------:R2:W-:Y:S04]  /*ce30*/  @!P3 STG.E.U8 desc[UR50][R186.64+0x60], R7 ;  /* 0x00006007ba00b986 */ /* 0x0005e8000c101132 */
[----:B------:R2:W-:Y:S02]  /*ce40*/  @!P4 STG.E.U8 desc[UR50][R188.64+0x61], R27 ;  /* 0x0000611bbc00c986 */ /* 0x0005e4000c101132 */
[----:B------:R-:W-:-:S02]  /*ce50*/  @!P2 IMAD R9, R28, R18, RZ ;  /* 0x000000121c09a224 */ /* 0x000fc400078e02ff */
[----:B------:R-:W-:-:S03]  /*ce60*/  @!P1 IMAD R29, R29, R18, RZ ;  /* 0x000000121d1d9224 */ /* 0x000fc600078e02ff */
[----:B------:R2:W-:Y:S04]  /*ce70*/  @!P2 STG.E.U8 desc[UR50][R4.64+0x68], R9 ;  /* 0x000068090400a986 */ /* 0x0005e8000c101132 */
[----:B------:R2:W-:Y:S04]  /*ce80*/  @!P1 STG.E.U8 desc[UR50][R4.64+0x69], R29 ;  /* 0x0000691d04009986 */ /* 0x0005e8000c101132 */
[----:B------:R2:W-:Y:S04]  /*ce90*/  @!P5 STG.E.U8 desc[UR50][R190.64+0x68], R11 ;  /* 0x0000680bbe00d986 */ /* 0x0005e8000c101132 */
[----:B------:R2:W-:Y:S02]  /*cea0*/  @!P6 STG.E.U8 desc[UR50][R176.64+0x69], R31 ;  /* 0x0000691fb000e986 */ /* 0x0005e4000c101132 */
.L_x_58:
[----:B------:R-:W-:Y:S05]  /*ceb0*/  BSYNC B0 ;  /* 0x0000000000007941 */ /* 0x000fea0003800000 */
.L_x_28:
[----:B------:R-:W-:Y:S01]  /*cec0*/  ULDC UR4, c[0x0][0xc] ;  /* 0x0000030000047ab9 */ /* 0x000fe20000000800 */
[----:B------:R-:W-:Y:S01]  /*ced0*/  ULDC UR5, c[0x0][0x10] ;  /* 0x0000040000057ab9 */ /* 0x000fe20000000800 */
[----:B--2---:R-:W1:Y:S01]  /*cee0*/  LDC R3, c[0x0][0x14] ;  /* 0x00000500ff037b82 */ /* 0x004e620000000800 */
[----:B------:R-:W-:Y:S01]  /*cef0*/  UIMAD.WIDE.U32 UR4, UR4, UR5, URZ ;  /* 0x00000005040472a5 */ /* 0x000fe2000f8e003f */
[----:B0-----:R-:W-:Y:S01]  /*cf00*/  IMAD.MOV.U32 R4, RZ, RZ, R23 ;  /* 0x000000ffff047224 */ /* 0x001fe200078e0017 */
[----:B------:R-:W-:Y:S01]  /*cf10*/  UMOV UR48, 0xffffffff ;  /* 0xffffffff00307882 */ /* 0x000fe20000000000 */
[----:B------:R-:W-:Y:S01]  /*cf20*/  IMAD.MOV.U32 R5, RZ, RZ, R2 ;  /* 0x000000ffff057224 */ /* 0x000fe200078e0002 */
[----:B------:R-:W-:Y:S01]  /*cf30*/  UMOV UR47, 0xffffffff ;  /* 0xffffffff002f7882 */ /* 0x000fe20000000000 */
[----:B------:R-:W-:Y:S01]  /*cf40*/  PRMT R0, RZ, 0x7610, R0 ;  /* 0x00007610ff007816 */ /* 0x000fe20000000000 */
[----:B-1----:R-:W-:-:S04]  /*cf50*/  IMAD.WIDE.U32 R4, R3, UR4, R4 ;  /* 0x0000000403047c25 */ /* 0x002fc8000f8e0004 */
[----:B------:R-:W-:Y:S01]  /*cf60*/  IMAD R3, R3, UR5, RZ ;  /* 0x0000000503037c24 */ /* 0x000fe2000f8e02ff */
[----:B------:R-:W-:Y:S01]  /*cf70*/  ULDC.64 UR4, c[0x0][0x650] ;  /* 0x0001940000047ab9 */ /* 0x000fe20000000a00 */
[----:B------:R-:W-:Y:S01]  /*cf80*/  IMAD.MOV.U32 R23, RZ, RZ, R4 ;  /* 0x000000ffff177224 */ /* 0x000fe200078e0004 */
[----:B------:R-:W-:Y:S01]  /*cf90*/  ISETP.GE.U32.AND P0, PT, R4, UR4, PT ;  /* 0x0000000404007c0c */ /* 0x000fe2000bf06070 */
[----:B------:R-:W-:-:S05]  /*cfa0*/  IMAD.IADD R2, R5, 0x1, R3 ;  /* 0x0000000105027824 */ /* 0x000fca00078e0203 */
[----:B------:R-:W-:-:S13]  /*cfb0*/  ISETP.GE.U32.AND.EX P0, PT, R2, UR5, PT, P0 ;  /* 0x0000000502007c0c */ /* 0x000fda000bf06100 */
[----:B------:R-:W-:Y:S05]  /*cfc0*/  @P0 BRA `(.L_x_59) ;  /* 0x0000000400800947 */ /* 0x000fea0003800000 */
[----:B------:R-:W0:Y:S01]  /*cfd0*/  S2UR UR6, SR_CTAID.X ;  /* 0x00000000000679c3 */ /* 0x000e220000002500 */
[----:B------:R-:W-:Y:S01]  /*cfe0*/  ULDC.64 UR4, c[0x0][0x628] ;  /* 0x00018a0000047ab9 */ /* 0x000fe20000000a00 */
[----:B------:R-:W-:Y:S01]  /*cff0*/  ULDC UR7, c[0x0][0x150] ;  /* 0x0000540000077ab9 */ /* 0x000fe20000000800 */
[----:B------:R-:W-:Y:S01]  /*d000*/  ISETP.NE.U32.AND P0, PT, RZ, UR4, PT ;  /* 0x00000004ff007c0c */ /* 0x000fe2000bf05070 */
[----:B------:R-:W-:Y:S01]  /*d010*/  ULDC UR15, c[0x0][0x630] ;  /* 0x00018c00000f7ab9 */ /* 0x000fe20000000800 */
[C---:B------:R-:W-:Y:S01]  /*d020*/  R2UR UR16, R23.reuse ;  /* 0x00000000171072ca */ /* 0x040fe200000e0000 */
[----:B------:R-:W-:Y:S01]  /*d030*/  ULDC UR19, c[0x0][0x154] ;  /* 0x0000550000137ab9 */ /* 0x000fe20000000800 */
[----:B------:R-:W-:Y:S01]  /*d040*/  ISETP.NE.AND.EX P0, PT, RZ, UR5, PT, P0 ;  /* 0x00000005ff007c0c */ /* 0x000fe2000bf05300 */
[----:B------:R-:W1:Y:S01]  /*d050*/  S2UR UR18, SR_CTAID.Y ;  /* 0x00000000001279c3 */ /* 0x000e620000002600 */
[----:B------:R-:W-:Y:S02]  /*d060*/  R2UR UR17, R2 ;  /* 0x00000000021172ca */ /* 0x000fe400000e0000 */
[----:B------:R-:W-:-:S02]  /*d070*/  R2UR UR12, R23 ;  /* 0x00000000170c72ca */ /* 0x000fc400000e0000 */
[----:B------:R-:W-:Y:S02]  /*d080*/  R2UR UR13, R2 ;  /* 0x00000000020d72ca */ /* 0x000fe400000e0000 */
[----:B0-----:R-:W-:-:S05]  /*d090*/  I2FP.F32.U32 R0, UR6 ;  /* 0x0000000600007c45 */ /* 0x001fca0008201000 */
[----:B------:R-:W-:-:S04]  /*d0a0*/  FMUL R0, R0, UR7 ;  /* 0x0000000700007c20 */ /* 0x000fc80008400000 */
[----:B------:R0:W2:Y:S01]  /*d0b0*/  F2I.U32.TRUNC.NTZ R3, R0 ;  /* 0x0000000000037305 */ /* 0x0000a2000020f000 */
[----:B-1----:R-:W-:Y:S05]  /*d0c0*/  @!P0 BRA `(.L_x_60) ;  /* 0x0000000000308947 */ /* 0x002fea0003800000 */
        /* <DEDUP_REMOVED lines=12> */
.L_x_60:
[----:B------:R-:W-:Y:S01]  /*d190*/  USHF.R.U64 UR47, UR12, UR15, UR13 ;  /* 0x0000000f0c2f7299 */ /* 0x000fe2000800120d */
[----:B0-----:R-:W-:Y:S01]  /*d1a0*/  I2FP.F32.U32 R0, UR18 ;  /* 0x0000001200007c45 */ /* 0x001fe20008201000 */
[----:B------:R-:W-:Y:S02]  /*d1b0*/  USHF.R.U32.HI UR4, URZ, UR15, UR13 ;  /* 0x0000000f3f047299 */ /* 0x000fe4000801160d */
[----:B------:R-:W-:Y:S02]  /*d1c0*/  UIADD3 UR10, UP0, URZ, -UR47, URZ ;  /* 0x8000002f3f0a7290 */ /* 0x000fe4000ff1e03f */
[----:B------:R-:W-:Y:S01]  /*d1d0*/  FMUL R0, R0, UR19 ;  /* 0x0000001300007c20 */ /* 0x000fe20008400000 */
[----:B------:R-:W-:Y:S01]  /*d1e0*/  ULDC.64 UR12, c[0x0][0x620] ;  /* 0x00018800000c7ab9 */ /* 0x000fe20000000a00 */
[----:B------:R-:W-:Y:S01]  /*d1f0*/  UIADD3.X UR4, URZ, ~UR4, URZ, UP0, !UPT ;  /* 0x800000043f047290 */ /* 0x000fe200087fe43f */
[----:B------:R-:W-:Y:S01]  /*d200*/  UMOV UR8, UR16 ;  /* 0x0000001000087c82 */ /* 0x000fe20008000000 */
[----:B------:R-:W-:-:S02]  /*d210*/  UMOV UR9, UR17 ;  /* 0x0000001100097c82 */ /* 0x000fc40008000000 */
[----:B------:R-:W0:Y:S01]  /*d220*/  F2I.U32.TRUNC.NTZ R0, R0 ;  /* 0x0000000000007305 */ /* 0x000e22000020f000 */
[----:B------:R-:W-:Y:S02]  /*d230*/  UIMAD UR4, UR4, UR12, URZ ;  /* 0x0000000c040472a4 */ /* 0x000fe4000f8e023f */
[----:B------:R-:W-:Y:S01]  /*d240*/  UIMAD.WIDE.U32 UR8, UR10, UR12, UR8 ;  /* 0x0000000c0a0872a5 */ /* 0x000fe2000f8e0008 */
[----:B--2---:R-:W-:Y:S01]  /*d250*/  R2UR UR12, R3 ;  /* 0x00000000030c72ca */ /* 0x004fe200000e0000 */
[----:B------:R-:W-:Y:S01]  /*d260*/  UIMAD UR10, UR10, UR13, UR4 ;  /* 0x0000000d0a0a72a4 */ /* 0x000fe2000f8e0204 */
[----:B------:R-:W-:Y:S01]  /*d270*/  ULDC UR11, c[0x0][0x618] ;  /* 0x00018600000b7ab9 */ /* 0x000fe20000000800 */
[----:B------:R-:W-:Y:S02]  /*d280*/  ULDC UR21, c[0x0][0x658] ;  /* 0x0001960000157ab9 */ /* 0x000fe40000000800 */
[----:B------:R-:W-:Y:S01]  /*d290*/  UIADD3 UR10, UR9, UR10, URZ ;  /* 0x0000000a090a7290 */ /* 0x000fe2000fffe03f */
[----:B------:R-:W-:Y:S01]  /*d2a0*/  UMOV UR16, 0xffffffff ;  /* 0xffffffff00107882 */ /* 0x000fe20000000000 */
[----:B------:R-:W-:Y:S01]  /*d2b0*/  ULDC.64 UR4, c[0x0][0x640] ;  /* 0x0001900000047ab9 */ /* 0x000fe20000000a00 */
[----:B------:R-:W-:Y:S01]  /*d2c0*/  USHF.L.U32 UR17, UR16, UR21, URZ ;  /* 0x0000001510117299 */ /* 0x000fe2000800063f */
[----:B------:R-:W-:Y:S01]  /*d2d0*/  ISETP.NE.U32.AND P0, PT, RZ, UR4, PT ;  /* 0x00000004ff007c0c */ /* 0x000fe2000bf05070 */
[----:B------:R-:W-:Y:S01]  /*d2e0*/  USHF.R.U64 UR8, UR8, UR11, UR10 ;  /* 0x0000000b08087299 */ /* 0x000fe2000800120a */
[----:B0-----:R-:W-:Y:S01]  /*d2f0*/  R2UR UR14, R0 ;  /* 0x00000000000e72ca */ /* 0x001fe200000e0000 */
[----:B------:R-:W-:Y:S01]  /*d300*/  USHF.R.U32.HI UR10, URZ, UR11, UR10 ;  /* 0x0000000b3f0a7299 */ /* 0x000fe2000801160a */
[----:B------:R-:W-:Y:S01]  /*d310*/  ISETP.NE.AND.EX P0, PT, RZ, UR5, PT, P0 ;  /* 0x00000005ff007c0c */ /* 0x000fe2000bf05300 */
[----:B------:R-:W-:Y:S01]  /*d320*/  ULDC UR15, c[0x0][0x608] ;  /* 0x00018200000f7ab9 */ /* 0x000fe20000000800 */
[----:B------:R-:W-:-:S02]  /*d330*/  ULOP3.LUT UR22, URZ, UR17, URZ, 0x33, !UPT ;  /* 0x000000113f167292 */ /* 0x000fc4000f8e333f */
[----:B------:R-:W-:Y:S02]  /*d340*/  USHF.R.U64 UR17, UR8, UR15, UR10 ;  /* 0x0000000f08117299 */ /* 0x000fe4000800120a */
[----:B------:R-:W-:Y:S01]  /*d350*/  USHF.R.U32.HI UR10, URZ, UR15, UR10 ;  /* 0x0000000f3f0a7299 */ /* 0x000fe2000801160a */
[----:B------:R-:W-:Y:S01]  /*d360*/  UMOV UR19, 0x1 ;  /* 0x0000000100137882 */ /* 0x000fe20000000000 */
[----:B------:R-:W-:Y:S02]  /*d370*/  UIADD3 UR12, -UR12, URZ, URZ ;  /* 0x0000003f0c0c7290 */ /* 0x000fe4000fffe13f */
[----:B------:R-:W-:Y:S02]  /*d380*/  USHF.L.U32 UR16, UR19, UR21, URZ ;  /* 0x0000001513107299 */ /* 0x000fe4000800063f */
[----:B------:R-:W-:Y:S01]  /*d390*/  USHF.R.U64 UR19, UR17, UR21, UR10 ;  /* 0x0000001511137299 */ /* 0x000fe2000800120a */
[----:B------:R-:W-:Y:S01]  /*d3a0*/  ULDC UR13, c[0x0][0x144] ;  /* 0x00005100000d7ab9 */ /* 0x000fe20000000800 */
[----:B------:R-:W-:Y:S01]  /*d3b0*/  ULDC UR7, c[0x0][0x600] ;  /* 0x0001800000077ab9 */ /* 0x000fe20000000800 */
[----:B------:R-:W-:-:S02]  /*d3c0*/  UIADD3 UR20, -UR14, URZ, URZ ;  /* 0x0000003f0e147290 */ /* 0x000fc4000fffe13f */
[----:B------:R-:W-:Y:S02]  /*d3d0*/  USHF.R.U32.HI UR15, URZ, UR21, UR10 ;  /* 0x000000153f0f7299 */ /* 0x000fe4000801160a */
[----:B------:R-:W-:Y:S02]  /*d3e0*/  UIADD3 UR9, UR7, -0x1, URZ ;  /* 0xffffffff07097890 */ /* 0x000fe4000fffe03f */
        /* <DEDUP_REMOVED lines=16> */
.L_x_61:
[----:B------:R-:W-:Y:S01]  /*d4f0*/  UISETP.NE.AND UP0, UPT, UR37, URZ, UPT ;  /* 0x0000003f2500728c */ /* 0x000fe2000bf05270 */
[----:B------:R-:W-:Y:S01]  /*d500*/  IMAD.MOV.U32 R0, RZ, RZ, 0x1 ;  /* 0x00000001ff007424 */ /* 0x000fe200078e00ff */
[----:B------:R-:W-:Y:S02]  /*d510*/  USHF.R.U64 UR4, UR14, UR21, UR15 ;  /* 0x000000150e047299 */ /* 0x000fe4000800120f */
[----:B------:R-:W-:Y:S02]  /*d520*/  ULOP3.LUT UR17, UR17, UR22, URZ, 0xc0, !UPT ;  /* 0x0000001611117292 */ /* 0x000fe4000f8ec03f */
[----:B------:R-:W-:Y:S02]  /*d530*/  UIADD3 UR5, -UR4, URZ, URZ ;  /* 0x0000003f04057290 */ /* 0x000fe4000fffe13f */
[----:B------:R-:W-:Y:S02]  /*d540*/  UIMAD UR16, UR16, UR4, UR17 ;  /* 0x00000004101072a4 */ /* 0x000fe4000f8e0211 */
[----:B------:R-:W-:-:S02]  /*d550*/  ULOP3.LUT UR9, UR8, UR9, URZ, 0xc0, !UPT ;  /* 0x0000000908097292 */ /* 0x000fc4000f8ec03f */
[----:B------:R-:W-:Y:S02]  /*d560*/  @UP0 UIMAD UR49, UR24, UR20, UR18 ;  /* 0x00000014183102a4 */ /* 0x000fe4000f8e0212 */
[----:B------:R-:W-:-:S03]  /*d570*/  UIMAD UR4, UR5, UR23, UR19 ;  /* 0x00000017050472a4 */ /* 0x000fc6000f8e0213 */
[----:B------:R-:W-:Y:S01]  /*d580*/  ULDC UR5, c[0x0][0x610] ;  /* 0x0001840000057ab9 */ /* 0x000fe20000000800 */
[----:B------:R-:W-:Y:S02]  /*d590*/  UIMAD UR4, UR4, UR7, UR9 ;  /* 0x00000007040472a4 */ /* 0x000fe4000f8e0209 */
[----:B------:R-:W-:-:S04]  /*d5a0*/  UIMAD UR49, UR16, UR5, UR49 ;  /* 0x00000005103172a4 */ /* 0x000fc8000f8e0231 */
[----:B------:R-:W-:Y:S02]  /*d5b0*/  USEL UR48, UR4, UR49, !UP0 ;  /* 0x0000003104307287 */ /* 0x000fe4000c000000 */
[----:B------:R-:W-:-:S12]  /*d5c0*/  USEL UR49, UR49, UR4, !UP0 ;  /* 0x0000000431317287 */ /* 0x000fd8000c000000 */
.L_x_59:
[----:B------:R-:W-:-:S13]  /*d5d0*/  LOP3.LUT P0, RZ, R0, 0xff, RZ, 0xc0, !PT ;  /* 0x000000ff00ff7812 */ /* 0x000fda000780c0ff */
[----:B------:R-:W-:Y:S05]  /*d5e0*/  @P0 BRA `(.L_x_62) ;  /* 0xffffff3800f00947 */ /* 0x000fea000383ffff */
[----:B------:R-:W-:Y:S05]  /*d5f0*/  EXIT ;  /* 0x000000000000794d */ /* 0x000fea0003800000 */
.L_x_3:
[----:B------:R-:W-:Y:S01]  /*d600*/  ULDC.64 UR8, c[0x0][0x650] ;  /* 0x0001940000087ab9 */ /* 0x000fe20000000a00 */
[----:B------:R-:W-:Y:S01]  /*d610*/  PRMT R0, RZ, 0x7610, R0 ;  /* 0x00007610ff007816 */ /* 0x000fe20000000000 */
[----:B------:R-:W-:Y:S01]  /*d620*/  IMAD.MOV.U32 R4, RZ, RZ, -0x1 ;  /* 0xffffffffff047424 */ /* 0x000fe200078e00ff */
[----:B------:R-:W-:Y:S01]  /*d630*/  ISETP.GE.U32.AND P0, PT, R23, UR8, PT ;  /* 0x0000000817007c0c */ /* 0x000fe2000bf06070 */
[----:B------:R-:W-:Y:S02]  /*d640*/  IMAD.MOV.U32 R5, RZ, RZ, -0x1 ;  /* 0xffffffffff057424 */ /* 0x000fe400078e00ff */
[----:B------:R-:W-:Y:S01]  /*d650*/  IMAD.MOV.U32 R12, RZ, RZ, -0x1 ;  /* 0xffffffffff0c7424 */ /* 0x000fe200078e00ff */
[----:B------:R-:W-:-:S13]  /*d660*/  ISETP.GE.U32.AND.EX P0, PT, R2, UR9, PT, P0 ;  /* 0x0000000902007c0c */ /* 0x000fda000bf06100 */
[----:B------:R-:W-:Y:S05]  /*d670*/  @P0 BRA `(.L_x_63) ;  /* 0x00000004008c0947 */ /* 0x000fea0003800000 */
[----:B------:R-:W-:Y:S01]  /*d680*/  I2FP.F32.U32 R0, UR4 ;  /* 0x0000000400007c45 */ /* 0x000fe20008201000 */
[----:B0-----:R-:W-:Y:S01]  /*d690*/  ULDC.64 UR16, c[0x0][0x628] ;  /* 0x00018a0000107ab9 */ /* 0x001fe20000000a00 */
        /* <DEDUP_REMOVED lines=24> */
.L_x_64:
        /* <DEDUP_REMOVED lines=24> */
[----:B------:R-:W-:Y:S01]  /*d9a0*/  UMOV UR19, 0x1 ;  /* 0x0000000100137882 */ /* 0x000fe20000000000 */
[----:B------:R-:W-:Y:S01]  /*d9b0*/  ULDC UR20, c[0x0][0x608] ;  /* 0x0001820000147ab9 */ /* 0x000fe20000000800 */
[----:B------:R-:W-:Y:S01]  /*d9c0*/  USHF.L.U32 UR26, UR19, UR23, URZ ;  /* 0x00000017131a7299 */ /* 0x000fe2000800063f */
[----:B------:R-:W-:Y:S01]  /*d9d0*/  ISETP.NE.AND.EX P0, PT, RZ, UR9, PT, P0 ;  /* 0x00000009ff007c0c */ /* 0x000fe2000bf05300 */
[----:B------:R-:W-:Y:S02]  /*d9e0*/  USHF.R.U64 UR19, UR18, UR20, UR11 ;  /* 0x0000001412137299 */ /* 0x000fe4000800120b */
[----:B------:R-:W-:Y:S02]  /*d9f0*/  USHF.R.U32.HI UR11, URZ, UR20, UR11 ;  /* 0x000000143f0b7299 */ /* 0x000fe4000801160b */
[----:B------:R-:W-:-:S02]  /*da00*/  UIADD3 UR15, -UR15, URZ, URZ ;  /* 0x0000003f0f0f7290 */ /* 0x000fc4000fffe13f */
[----:B------:R-:W-:Y:S01]  /*da10*/  USHF.R.U64 UR20, UR19, UR23, UR11 ;  /* 0x0000001713147299 */ /* 0x000fe2000800120b */
[----:B------:R-:W-:Y:S01]  /*da20*/  ULDC UR16, c[0x0][0x144] ;  /* 0x0000510000107ab9 */ /* 0x000fe20000000800 */
[----:B------:R-:W-:Y:S01]  /*da30*/  ULDC UR6, c[0x0][0x600] ;  /* 0x0001800000067ab9 */ /* 0x000fe20000000800 */
[----:B------:R-:W-:Y:S02]  /*da40*/  USHF.R.U32.HI UR11, URZ, UR23, UR11 ;  /* 0x000000173f0b7299 */ /* 0x000fe4000801160b */
[----:B------:R-:W-:Y:S02]  /*da50*/  UIMAD UR23, UR16, UR15, UR4 ;  /* 0x0000000f101772a4 */ /* 0x000fe4000f8e0204 */
[----:B------:R-:W-:Y:S02]  /*da60*/  UIADD3 UR22, UR6, -0x1, URZ ;  /* 0xffffffff06167890 */ /* 0x000fe4000fffe03f */
[----:B------:R-:W-:Y:S02]  /*da70*/  ULOP3.LUT UR27, URZ, UR13, URZ, 0x33, !UPT ;  /* 0x0000000d3f1b7292 */ /* 0x000fe4000f8e333f */
[----:B------:R-:W-:Y:S01]  /*da80*/  UIADD3 UR21, -UR17, URZ, URZ ;  /* 0x0000003f11157290 */ /* 0x000fe2000fffe13f */
        /* <DEDUP_REMOVED lines=17> */
.L_x_65:
[----:B------:R-:W-:Y:S01]  /*dba0*/  UISETP.NE.AND UP0, UPT, UR37, URZ, UPT ;  /* 0x0000003f2500728c */ /* 0x000fe2000bf05270 */
[----:B------:R-:W-:Y:S01]  /*dbb0*/  IMAD.MOV.U32 R0, RZ, RZ, 0x1 ;  /* 0x00000001ff007424 */ /* 0x000fe200078e00ff */
[----:B------:R-:W-:Y:S01]  /*dbc0*/  USHF.R.U64 UR8, UR4, UR24, UR11 ;  /* 0x0000001804087299 */ /* 0x000fe2000800120b */
[----:B------:R-:W-:Y:S01]  /*dbd0*/  IMAD.U32 R12, RZ, RZ, UR5 ;  /* 0x00000005ff0c7e24 */ /* 0x000fe2000f8e00ff */
[----:B------:R-:W-:Y:S02]  /*dbe0*/  ULOP3.LUT UR4, UR19, UR27, URZ, 0xc0, !UPT ;  /* 0x0000001b13047292 */ /* 0x000fe4000f8ec03f */
[----:B------:R-:W-:Y:S02]  /*dbf0*/  ULOP3.LUT UR18, UR18, UR22, URZ, 0xc0, !UPT ;  /* 0x0000001612127292 */ /* 0x000fe4000f8ec03f */
[----:B------:R-:W-:-:S03]  /*dc00*/  UIMAD UR4, UR26, UR8, UR4 ;  /* 0x000000081a0472a4 */ /* 0x000fc6000f8e0204 */
[----:B------:R-:W-:Y:S02]  /*dc10*/  @UP0 UIMAD UR23, UR28, UR21, UR7 ;  /* 0x000000151c1702a4 */ /* 0x000fe4000f8e0207 */
[----:B------:R-:W-:-:S03]  /*dc20*/  UIADD3 UR7, -UR8, URZ, URZ ;  /* 0x0000003f08077290 */ /* 0x000fc6000fffe13f */
[----:B------:R-:W-:Y:S01]  /*dc30*/  ULDC UR8, c[0x0][0x610] ;  /* 0x0001840000087ab9 */ /* 0x000fe20000000800 */
[----:B------:R-:W-:Y:S02]  /*dc40*/  UIMAD UR7, UR7, UR25, UR20 ;  /* 0x00000019070772a4 */ /* 0x000fe4000f8e0214 */
[----:B------:R-:W-:Y:S02]  /*dc50*/  UIMAD UR4, UR4, UR8, UR23 ;  /* 0x00000008040472a4 */ /* 0x000fe4000f8e0217 */
[----:B------:R-:W-:-:S04]  /*dc60*/  UIMAD UR7, UR7, UR6, UR18 ;  /* 0x00000006070772a4 */ /* 0x000fc8000f8e0212 */
[----:B------:R-:W-:Y:S02]  /*dc70*/  USEL UR6, UR7, UR4, !UP0 ;  /* 0x0000000407067287 */ /* 0x000fe4000c000000 */
[----:B------:R-:W-:-:S04]  /*dc80*/  USEL UR4, UR4, UR7, !UP0 ;  /* 0x0000000704047287 */ /* 0x000fc8000c000000 */
[----:B------:R-:W-:Y:S02]  /*dc90*/  IMAD.U32 R5, RZ, RZ, UR6 ;  /* 0x00000006ff057e24 */ /* 0x000fe4000f8e00ff */
[----:B------:R-:W-:-:S07]  /*dca0*/  IMAD.U32 R4, RZ, RZ, UR4 ;  /* 0x00000004ff047e24 */ /* 0x000fce000f8e00ff */
.L_x_63:
[----:B------:R-:W-:-:S08]  /*dcb0*/  NOP ;  /* 0x0000000000007918 */ /* 0x000fd00000000000 */
[----:B------:R-:W1:-:S00]  /*dcc0*/  USETMAXREG.DEALLOC.CTAPOOL 0x28 ;  /* 0x00000028000079c8 */ /* 0x000e4000080e0500 */
[----:B------:R-:W-:-:S13]  /*dcd0*/  ISETP.NE.AND P0, PT, RZ, UR10, PT ;  /* 0x0000000aff007c0c */ /* 0x000fda000bf05270 */
[----:B0-----:R-:W-:Y:S05]  /*dce0*/  @P0 EXIT ;  /* 0x000000000000094d */ /* 0x001fea0003800000 */
[----:B-1----:R-:W-:Y:S01]  /*dcf0*/  LOP3.LUT P0, RZ, R0, 0xff, RZ, 0xc0, !PT ;  /* 0x000000ff00ff7812 */ /* 0x002fe2000780c0ff */
[----:B------:R-:W-:Y:S02]  /*dd00*/  IMAD.MOV.U32 R0, RZ, RZ, 0x1 ;  /* 0x00000001ff007424 */ /* 0x000fe400078e00ff */
[----:B------:R-:W-:-:S10]  /*dd10*/  IMAD.MOV.U32 R3, RZ, RZ, RZ ;  /* 0x000000ffff037224 */ /* 0x000fd400078e00ff */
[----:B------:R-:W-:Y:S05]  /*dd20*/  @!P0 BRA `(.L_x_66) ;  /* 0x0000000c005c8947 */ /* 0x000fea0003800000 */
[----:B------:R-:W0:Y:S01]  /*dd30*/  S2R R6, SR_TID.X ;  /* 0x0000000000067919 */ /* 0x000e220000002100 */
[----:B------:R-:W-:Y:S01]  /*dd40*/  ULDC UR4, c[0x0][0x28c] ;  /* 0x0000a30000047ab9 */ /* 0x000fe20000000800 */
[----:B------:R-:W-:Y:S01]  /*dd50*/  ULDC UR6, c[0x0][0x658] ;  /* 0x0001960000067ab9 */ /* 0x000fe20000000800 */
[----:B------:R-:W-:Y:S01]  /*dd60*/  UIADD3 UR10, UR4, 0x3f, URZ ;  /* 0x0000003f040a7890 */ /* 0x000fe2000fffe03f */
[----:B------:R-:W-:Y:S01]  /*dd70*/  BSSY B0, `(.L_x_66) ;  /* 0x00000d2000007945 */ /* 0x000fe20003800000 */
[----:B------:R-:W-:Y:S01]  /*dd80*/  UMOV UR7, 0xffffffff ;  /* 0xffffffff00077882 */ /* 0x000fe20000000000 */
[----:B------:R-:W-:Y:S01]  /*dd90*/  ULDC UR5, c[0x0][0x600] ;  /* 0x0001800000057ab9 */ /* 0x000fe20000000800 */
[----:B------:R-:W-:Y:S01]  /*dda0*/  UMOV UR9, 0x1 ;  /* 0x0000000100097882 */ /* 0x000fe20000000000 */
[----:B------:R-:W-:Y:S01]  /*ddb0*/  USHF.L.U32 UR7, UR7, UR6, URZ ;  /* 0x0000000607077299 */ /* 0x000fe2000800063f */
[----:B------:R-:W-:Y:S01]  /*ddc0*/  IMAD.MOV.U32 R10, RZ, RZ, 0x1 ;  /* 0x00000001ff0a7424 */ /* 0x000fe200078e00ff */
[----:B------:R-:W-:Y:S01]  /*ddd0*/  UIADD3 UR4, UR5, -0x1, URZ ;  /* 0xffffffff05047890 */ /* 0x000fe2000fffe03f */
[----:B------:R-:W-:Y:S01]  /*dde0*/  IMAD.MOV.U32 R0, RZ, RZ, 0x1 ;  /* 0x00000001ff007424 */ /* 0x000fe200078e00ff */
[----:B------:R-:W-:Y:S01]  /*ddf0*/  USHF.R.S32.HI UR11, URZ, 0x1f, UR10 ;  /* 0x0000001f3f0b7899 */ /* 0x000fe2000801140a */
[----:B------:R-:W-:Y:S01]  /*de00*/  IMAD.MOV.U32 R3, RZ, RZ, RZ ;  /* 0x000000ffff037224 */ /* 0x000fe200078e00ff */
[----:B------:R-:W-:Y:S01]  /*de10*/  ULDC UR8, c[0x0][0xc] ;  /* 0x0000030000087ab9 */ /* 0x000fe20000000800 */
[----:B------:R-:W-:-:S02]  /*de20*/  USHF.L.U32 UR5, UR9, UR6, URZ ;  /* 0x0000000609057299 */ /* 0x000fc4000800063f */
[----:B------:R-:W-:Y:S01]  /*de30*/  ULEA.HI UR11, UR11, UR10, URZ, 0x6 ;  /* 0x0000000a0b0b7291 */ /* 0x000fe2000f8f303f */
[----:B------:R-:W-:Y:S01]  /*de40*/  ULDC UR9, c[0x0][0x10] ;  /* 0x0000040000097ab9 */ /* 0x000fe20000000800 */
[----:B------:R-:W-:Y:S02]  /*de50*/  ULOP3.LUT UR6, URZ, UR7, URZ, 0x33, !UPT ;  /* 0x000000073f067292 */ /* 0x000fe4000f8e333f */
[----:B------:R-:W-:Y:S01]  /*de60*/  UIMAD.WIDE.U32 UR8, UR8, UR9, URZ ;  /* 0x00000009080872a5 */ /* 0x000fe2000f8e003f */
[----:B------:R-:W-:Y:S01]  /*de70*/  ULDC UR7, c[0x0][0x14] ;  /* 0x0000050000077ab9 */ /* 0x000fe20000000800 */
[----:B------:R-:W-:Y:S02]  /*de80*/  USHF.R.S32.HI UR19, URZ, 0x6, UR11 ;  /* 0x000000063f137899 */ /* 0x000fe4000801140b */
[----:B------:R-:W-:Y:S02]  /*de90*/  UIMAD.WIDE.U32 UR22, UR8, UR7, URZ ;  /* 0x00000007081672a5 */ /* 0x000fe4000f8e003f */
[----:B------:R-:W-:-:S02]  /*dea0*/  UIMAD UR13, UR9, UR7, URZ ;  /* 0x00000007090d72a4 */ /* 0x000fc4000f8e023f */
[----:B------:R-:W-:Y:S01]  /*deb0*/  ULOP3.LUT UR21, UR36, 0x2, URZ, 0xfc, !UPT ;  /* 0x0000000224157892 */ /* 0x000fe2000f8efc3f */
[C---:B0-----:R-:W-:Y:S01]  /*dec0*/  LOP3.LUT P2, RZ, R6.reuse, 0x7f, RZ, 0xc0, !PT ;  /* 0x0000007f06ff7812 */ /* 0x041fe2000784c0ff */
[----:B------:R-:W-:Y:S01]  /*ded0*/  UIADD3 UR13, UR23, UR13, URZ ;  /* 0x0000000d170d7290 */ /* 0x000fe2000fffe03f */
[----:B------:R-:W-:Y:S01]  /*dee0*/  LOP3.LUT P0, RZ, R6, 0x1f, RZ, 0xc0, !PT ;  /* 0x0000001f06ff7812 */ /* 0x000fe2000780c0ff */
[----:B------:R-:W-:Y:S01]  /*def0*/  UIADD3 UR26, UR19, 0x1, URZ ;  /* 0x00000001131a7890 */ /* 0x000fe2000fffe03f */
[----:B------:R-:W-:Y:S02]  /*df00*/  ULDC.64 UR24, c[0x0][0x198] ;  /* 0x0000660000187ab9 */ /* 0x000fe40000000a00 */
[----:B------:R-:W-:-:S13]  /*df10*/  PLOP3.LUT P0, PT, P0, P2, PT, 0x8a, 0x0 ;  /* 0x000000000000781c */ /* 0x000fda0000705172 */
.L_x_78:
[----:B------:R-:W-:-:S03]  /*df20*/  UMOV UR7, 0xffffffff ;  /* 0xffffffff00077882 */ /* 0x000fc60000000000 */
[----:B------:R-:W-:Y:S05]  /*df30*/  BRA.DIV UR7, `(.L_x_67) ;  /* 0x0000001207307947 */ /* 0x000fea000b800000 */
[----:B------:R-:W-:-:S13]  /*df40*/  ELECT P6, URZ, PT ;  /* 0x00000000003f782f */ /* 0x000fda00038c0000 */
.L_x_92:
[----:B------:R-:W0:Y:S01]  /*df50*/  LDC R6, c[0x0][0x28c] ;  /* 0x0000a300ff067b82 */ /* 0x000e220000000800 */
[----:B------:R-:W-:Y:S01]  /*df60*/  BSSY B1, `(.L_x_68) ;  /* 0x0000038000017945 */ /* 0x000fe20003800000 */
[----:B0-----:R-:W-:-:S13]  /*df70*/  ISETP.LT.OR P6, PT, R6, 0x1, !P6 ;  /* 0x000000010600780c */ /* 0x001fda00077c1670 */
[----:B------:R-:W-:Y:S05]  /*df80*/  @P6 BRA `(.L_x_69) ;  /* 0x0000000000d46947 */ /* 0x000fea0003800000 */
[----:B------:R-:W-:Y:S02]  /*df90*/  IMAD R8, R5, 0x70, RZ ;  /* 0x0000007005087824 */ /* 0x000fe400078e02ff */
[----:B------:R-:W-:Y:S02]  /*dfa0*/  IMAD R9, R4, 0x180, RZ ;  /* 0x0000018004097824 */ /* 0x000fe400078e02ff */
[----:B------:R-:W-:Y:S02]  /*dfb0*/  IMAD.MOV.U32 R13, RZ, RZ, RZ ;  /* 0x000000ffff0d7224 */ /* 0x000fe400078e00ff */
[----:B------:R-:W-:Y:S02]  /*dfc0*/  IMAD.U32 R15, RZ, RZ, UR26 ;  /* 0x0000001aff0f7e24 */ /* 0x000fe4000f8e00ff */
[----:B------:R-:W-:Y:S02]  /*dfd0*/  IMAD.MOV.U32 R4, RZ, RZ, R0 ;  /* 0x000000ffff047224 */ /* 0x000fe400078e0000 */
[----:B------:R-:W-:-:S07]  /*dfe0*/  IMAD.MOV.U32 R5, RZ, RZ, R3 ;  /* 0x000000ffff057224 */ /* 0x000fce00078e0003 */
.L_x_73:
[----:B------:R-:W0:Y:S01]  /*dff0*/  S2R R7, SR_CgaCtaId ;  /* 0x0000000000077919 */ /* 0x000e220000008800 */
[----:B------:R-:W-:-:S04]  /*e000*/  MOV R6, 0x400 ;  /* 0x0000040000067802 */ /* 0x000fc80000000f00 */
[----:B0-----:R-:W-:Y:S02]  /*e010*/  LEA R14, R7, R6, 0x18 ;  /* 0x00000006070e7211 */ /* 0x001fe400078ec0ff */
[----:B------:R-:W-:Y:S01]  /*e020*/  SHF.L.U32 R6, R4, 0x1f, RZ ;  /* 0x0000001f04067819 */ /* 0x000fe200000006ff */
[----:B------:R-:W0:Y:S02]  /*e030*/  @!P2 LDC R7, c[0x0][0x500] ;  /* 0x00014000ff07ab82 */ /* 0x000e240000000800 */
[----:B------:R-:W-:-:S04]  /*e040*/  IMAD R11, R5, 0x8, R14 ;  /* 0x00000008050b7824 */ /* 0x000fc800078e020e */
[----:B------:R-:W1:Y:S02]  /*e050*/  SYNCS.PHASECHK.TRANS64.TRYWAIT P1, [R11+URZ+0x38], R6 ;  /* 0x000038060b0075a7 */ /* 0x000e64000802017f */
[----:B-1----:R-:W-:Y:S05]  /*e060*/  @!P1 BRA `(.L_x_70) ;  /* 0x0000001000049947 */ /* 0x002fea0003800000 */
.L_x_93:
[----:B------:R-:W-:Y:S01]  /*e070*/  UPRMT UR7, UR21, 0x9910, URZ ;  /* 0x0000991015077896 */ /* 0x000fe2000800003f */
[----:B0-----:R0:W-:Y:S03]  /*e080*/  @!P2 SYNCS.ARRIVE.TRANS64 RZ, [R11+URZ], R7 ;  /* 0x000000070bffa9a7 */ /* 0x0011e6000800003f */
[----:B------:R-:W-:-:S06]  /*e090*/  UISETP.NE.AND UP0, UPT, UR7, 0x2, UPT ;  /* 0x000000020700788c */ /* 0x000fcc000bf05270 */
[----:B------:R-:W-:-:S13]  /*e0a0*/  PLOP3.LUT P1, PT, PT, PT, UP0, 0x80, 0x0 ;  /* 0x000000000000781c */ /* 0x000fda0003f2f008 */
[----:B0-----:R-:W-:Y:S05]  /*e0b0*/  @P1 BRA `(.L_x_71) ;  /* 0x0000000000041947 */ /* 0x001fea0003800000 */
[----:B------:R-:W-:Y:S01]  /*e0c0*/  BPT.TRAP 0x1 ;  /* 0x000000040000795c */ /* 0x000fe20000300000 */
.L_x_71:
[----:B------:R-:W-:Y:S05]  /*e0d0*/  @P0 BRA `(.L_x_72) ;  /* 0x0000000000040947 */ /* 0x000fea0003800000 */
[----:B------:R-:W-:Y:S01]  /*e0e0*/  BPT.TRAP 0x1 ;  /* 0x000000040000795c */ /* 0x000fe20000300000 */
.L_x_72:
[--C-:B-1----:R-:W-:Y:S01]  /*e0f0*/  IMAD R6, R5, 0x6000, R14.reuse ;  /* 0x0000600005067824 */ /* 0x102fe200078e020e */
[----:B------:R-:W-:Y:S01]  /*e100*/  R2UR UR9, R11 ;  /* 0x000000000b0972ca */ /* 0x000fe200000e0000 */
[----:B------:R-:W-:Y:S01]  /*e110*/  IMAD R14, R5, 0x1c00, R14 ;  /* 0x00001c00050e7824 */ /* 0x000fe200078e020e */
[----:B------:R-:W-:Y:S01]  /*e120*/  UIADD3 UR14, UP0, UR24, 0xf0, URZ ;  /* 0x000000f0180e7890 */ /* 0x000fe2000ff1e03f */
[----:B------:R-:W-:Y:S01]  /*e130*/  VIADD R15, R15, 0xffffffff ;  /* 0xffffffff0f0f7836 */ /* 0x000fe20000000000 */
[----:B------:R-:W-:Y:S01]  /*e140*/  R2UR UR7, R6 ;  /* 0x00000000060772ca */ /* 0x000fe200000e0000 */
[----:B------:R-:W-:Y:S01]  /*e150*/  UIADD3 UR28, UP1, UR24, 0x1f0, URZ ;  /* 0x000001f0181c7890 */ /* 0x000fe2000ff3e03f */
[----:B------:R-:W-:Y:S01]  /*e160*/  R2UR UR8, R14 ;  /* 0x000000000e0872ca */ /* 0x000fe200000e0000 */
[----:B------:R-:W-:Y:S01]  /*e170*/  UIADD3.X UR15, URZ, UR25, URZ, UP0, !UPT ;  /* 0x000000193f0f7290 */ /* 0x000fe200087fe43f */
[----:B------:R-:W-:Y:S01]  /*e180*/  R2UR UR11, R9 ;  /* 0x00000000090b72ca */ /* 0x000fe200000e0000 */
[----:B------:R-:W-:Y:S01]  /*e190*/  VIADD R5, R5, 0x1 ;  /* 0x0000000105057836 */ /* 0x000fe20000000000 */
[----:B------:R-:W-:Y:S01]  /*e1a0*/  R2UR UR10, R13 ;  /* 0x000000000d0a72ca */ /* 0x000fe200000e0000 */
[----:B------:R-:W-:Y:S01]  /*e1b0*/  UIADD3.X UR29, URZ, UR25, URZ, UP1, !UPT ;  /* 0x000000193f1d7290 */ /* 0x000fe20008ffe43f */
[----:B------:R-:W-:Y:S01]  /*e1c0*/  R2UR UR12, R12 ;  /* 0x000000000c0c72ca */ /* 0x000fe200000e0000 */
[----:B------:R-:W-:Y:S01]  /*e1d0*/  UMOV UR16, 0x0 ;  /* 0x0000000000107882 */ /* 0x000fe20000000000 */
[----:B------:R-:W-:Y:S01]  /*e1e0*/  R2UR UR20, R8 ;  /* 0x00000000081472ca */ /* 0x000fe200000e0000 */
[----:B------:R-:W-:Y:S01]  /*e1f0*/  UMOV UR17, 0x10000000 ;  /* 0x1000000000117882 */ /* 0x000fe20000000000 */
[----:B------:R-:W-:Y:S01]  /*e200*/  ISETP.GT.AND P3, PT, R15, 0x1, PT ;  /* 0x000000010f00780c */ /* 0x000fe20003f64270 */
[----:B------:R-:W-:Y:S01]  /*e210*/  UIADD3 UR7, UR7, 0x180, URZ ;  /* 0x0000018007077890 */ /* 0x000fe2000fffe03f */
[----:B------:R-:W-:Y:S01]  /*e220*/  ISETP.NE.AND P1, PT, R5, 0x7, PT ;  /* 0x000000070500780c */ /* 0x000fe20003f25270 */
[----:B------:R-:W-:Y:S01]  /*e230*/  UIADD3 UR18, UR8, 0x2a180, URZ ;  /* 0x0002a18008127890 */ /* 0x000fe2000fffe03f */
[----:B------:R-:W-:-:S02]  /*e240*/  VIADD R13, R13, 0x40 ;  /* 0x000000400d0d7836 */ /* 0x000fc40000000000 */
[----:B------:R-:W-:Y:S02]  /*e250*/  SEL R7, RZ, 0x1, P1 ;  /* 0x00000001ff077807 */ /* 0x000fe40000800000 */
[----:B------:R-:W-:Y:S01]  /*e260*/  UMOV UR8, UR7 ;  /* 0x0000000700087c82 */ /* 0x000fe20008000000 */
[----:B------:R-:W-:Y:S01]  /*e270*/  SEL R5, R5, RZ, P1 ;  /* 0x000000ff05057207 */ /* 0x000fe20000800000 */
[----:B------:R0:W-:Y:S01]  /*e280*/  UTMALDG.3D [UR8], [UR14], desc[UR16] ;  /* 0x000010080e0075b4 */ /* 0x0001e20008011000 */
[----:B------:R-:W-:Y:S01]  /*e290*/  LOP3.LUT R4, R4, R7, RZ, 0x3c, !PT ;  /* 0x0000000704047212 */ /* 0x000fe200078e3cff */
[----:B0-----:R-:W-:Y:S01]  /*e2a0*/  UMOV UR8, UR18 ;  /* 0x0000001200087c82 */ /* 0x001fe20008000000 */
[----:B------:R-:W-:Y:S02]  /*e2b0*/  UMOV UR11, UR20 ;  /* 0x00000014000b7c82 */ /* 0x000fe40008000000 */
[----:B------:R0:W-:Y:S02]  /*e2c0*/  UTMALDG.3D [UR8], [UR28], desc[UR16] ;  /* 0x000010081c0075b4 */ /* 0x0001e40008011000 */
[----:B0-----:R-:W-:Y:S05]  /*e2d0*/  @P3 BRA `(.L_x_73) ;  /* 0xfffffffc00443947 */ /* 0x001fea000383ffff */
.L_x_69:
[----:B------:R-:W-:Y:S05]  /*e2e0*/  BSYNC B1 ;  /* 0x0000000000017941 */ /* 0x000fea0003800000 */
.L_x_68:
[----:B------:R-:W-:Y:S01]  /*e2f0*/  LOP3.LUT P4, RZ, R10, 0xff, RZ, 0xc0, !PT ;  /* 0x000000ff0aff7812 */ /* 0x000fe2000788c0ff */
[----:B------:R-:W-:Y:S01]  /*e300*/  VIADD R6, R3, UR19 ;  /* 0x0000001303067c36 */ /* 0x000fe20008000000 */
[----:B------:R-:W-:Y:S02]  /*e310*/  UISETP.GE.U32.AND UP0, UPT, UR19, 0x7, UPT ;  /* 0x000000071300788c */ /* 0x000fe4000bf06070 */
[----:B------:R-:W-:Y:S01]  /*e320*/  IMAD.U32 R7, RZ, RZ, UR19 ;  /* 0x00000013ff077e24 */ /* 0x000fe2000f8e00ff */
[----:B------:R-:W-:Y:S01]  /*e330*/  ULDC.64 UR8, c[0x0][0x650] ;  /* 0x0001940000087ab9 */ /* 0x000fe20000000a00 */
[C---:B------:R-:W-:Y:S01]  /*e340*/  IMAD.WIDE.U32 R4, R6.reuse, 0x24924925, RZ ;  /* 0x2492492506047825 */ /* 0x040fe200078e00ff */
[C---:B------:R-:W-:Y:S01]  /*e350*/  ISETP.GT.U32.AND P1, PT, R6.reuse, 0x6, PT ;  /* 0x000000060600780c */ /* 0x040fe20003f24070 */
[----:B------:R-:W-:Y:S01]  /*e360*/  BSSY B1, `(.L_x_74) ;  /* 0x0000070000017945 */ /* 0x000fe20003800000 */
[----:B------:R-:W-:Y:S01]  /*e370*/  PLOP3.LUT P3, PT, PT, PT, UP0, 0x80, 0x0 ;  /* 0x000000000000781c */ /* 0x000fe20003f6f008 */
[----:B------:R-:W-:Y:S01]  /*e380*/  IMAD.IADD R4, R6, 0x1, -R5 ;  /* 0x0000000106047824 */ /* 0x000fe200078e0a05 */
[----:B------:R-:W-:Y:S01]  /*e390*/  ISETP.LT.U32.AND P1, PT, R7, 0x7, P1 ;  /* 0x000000070700780c */ /* 0x000fe20000f21070 */
[----:B------:R-:W-:Y:S01]  /*e3a0*/  IMAD.MOV.U32 R12, RZ, RZ, -0x1 ;  /* 0xffffffffff0c7424 */ /* 0x000fe200078e00ff */
[----:B------:R-:W-:Y:S01]  /*e3b0*/  PRMT R10, RZ, 0x7610, R10 ;  /* 0x00007610ff0a7816 */ /* 0x000fe2000000000a */
[----:B------:R-:W0:Y:S01]  /*e3c0*/  @P4 S2R R8, SR_CgaCtaId ;  /* 0x0000000000084919 */ /* 0x000e220000008800 */
[----:B------:R-:W-:-:S02]  /*e3d0*/  @P4 MOV R3, 0x400 ;  /* 0x0000040000034802 */ /* 0x000fc40000000f00 */
[----:B------:R-:W-:Y:S01]  /*e3e0*/  LEA.HI R4, R4, R5, RZ, 0x1f ;  /* 0x0000000504047211 */ /* 0x000fe200078ff8ff */
[----:B------:R-:W-:Y:S01]  /*e3f0*/  IMAD.MOV.U32 R5, RZ, RZ, -0x1 ;  /* 0xffffffffff057424 */ /* 0x000fe200078e00ff */
[----:B0-----:R-:W-:Y:S02]  /*e400*/  @P4 LEA R8, R8, R3, 0x18 ;  /* 0x0000000308084211 */ /* 0x001fe400078ec0ff */
[----:B------:R-:W-:Y:S02]  /*e410*/  SEL R3, RZ, 0x1, !P1 ;  /* 0x00000001ff037807 */ /* 0x000fe40004800000 */
[----:B------:R-:W-:Y:S01]  /*e420*/  IADD3 R23, P1, R23, UR22, RZ ;  /* 0x0000001617177c10 */ /* 0x000fe2000ff3e0ff */
[----:B------:R0:W-:Y:S01]  /*e430*/  @P4 SYNCS.ARRIVE.TRANS64.A1T0 RZ, [R8+URZ+0x88], RZ ;  /* 0x000088ff08ff49a7 */ /* 0x0001e2000810003f */
[----:B------:R-:W-:Y:S02]  /*e440*/  LOP3.LUT R0, R0, R3, RZ, 0x3c, !PT ;  /* 0x0000000300007212 */ /* 0x000fe400078e3cff */
[----:B------:R-:W-:-:S02]  /*e450*/  IADD3.X R2, R2, UR13, RZ, P1, !PT ;  /* 0x0000000d02027c10 */ /* 0x000fc40008ffe4ff */
[----:B------:R-:W-:Y:S02]  /*e460*/  ISETP.GE.U32.AND P1, PT, R23, UR8, PT ;  /* 0x0000000817007c0c */ /* 0x000fe4000bf26070 */
[----:B------:R-:W-:Y:S01]  /*e470*/  SHF.R.U32.HI R3, RZ, 0x2, R4 ;  /* 0x00000002ff037819 */ /* 0x000fe20000011604 */
[----:B------:R-:W-:Y:S01]  /*e480*/  IMAD.MOV.U32 R4, RZ, RZ, -0x1 ;  /* 0xffffffffff047424 */ /* 0x000fe200078e00ff */
[----:B------:R-:W-:Y:S02]  /*e490*/  ISETP.GE.U32.AND.EX P1, PT, R2, UR9, PT, P1 ;  /* 0x0000000902007c0c */ /* 0x000fe4000bf26110 */
[----:B------:R-:W-:Y:S01]  /*e4a0*/  @P3 LOP3.LUT R0, R0, 0x1, R3, 0x78, !PT ;  /* 0x0000000100003812 */ /* 0x000fe200078e7803 */
[--C-:B------:R-:W-:Y:S01]  /*e4b0*/  IMAD R3, R3, -0x7, R6.reuse ;  /* 0xfffffff903037824 */ /* 0x100fe200078e0206 */
[----:B------:R-:W-:-:S09]  /*e4c0*/  PRMT R6, RZ, 0x7610, R6 ;  /* 0x00007610ff067816 */ /* 0x000fd20000000006 */
[----:B0-----:R-:W-:Y:S05]  /*e4d0*/  @P1 BRA `(.L_x_75) ;  /* 0x0000000400601947 */ /* 0x001fea0003800000 */
[----:B------:R-:W-:Y:S01]  /*e4e0*/  ULDC.64 UR8, c[0x0][0x628] ;  /* 0x00018a0000087ab9 */ /* 0x000fe20000000a00 */
[----:B------:R-:W0:Y:S01]  /*e4f0*/  S2R R13, SR_CTAID.X ;  /* 0x00000000000d7919 */ /* 0x000e220000002500 */
[----:B------:R-:W-:Y:S01]  /*e500*/  ISETP.NE.U32.AND P1, PT, RZ, UR8, PT ;  /* 0x00000008ff007c0c */ /* 0x000fe2000bf25070 */
[----:B------:R-:W-:Y:S01]  /*e510*/  ULDC UR10, c[0x0][0x630] ;  /* 0x00018c00000a7ab9 */ /* 0x000fe20000000800 */
[----:B------:R-:W-:Y:S01]  /*e520*/  IMAD.MOV.U32 R4, RZ, RZ, R23 ;  /* 0x000000ffff047224 */ /* 0x000fe200078e0017 */
[----:B------:R-:W1:Y:S01]  /*e530*/  S2R R11, SR_CTAID.Y ;  /* 0x00000000000b7919 */ /* 0x000e620000002600 */
[----:B------:R-:W-:Y:S01]  /*e540*/  ISETP.NE.AND.EX P1, PT, RZ, UR9, PT, P1 ;  /* 0x00000009ff007c0c */ /* 0x000fe2000bf25310 */
[----:B------:R-:W-:-:S12]  /*e550*/  IMAD.MOV.U32 R5, RZ, RZ, R2 ;  /* 0x000000ffff057224 */ /* 0x000fd800078e0002 */
[----:B------:R-:W-:Y:S05]  /*e560*/  @!P1 BRA `(.L_x_76) ;  /* 0x0000000000289947 */ /* 0x000fea0003800000 */
[----:B------:R-:W-:Y:S02]  /*e570*/  ULDC UR7, c[0x0][0x634] ;  /* 0x00018d0000077ab9 */ /* 0x000fe40000000800 */
[----:B------:R-:W-:-:S05]  /*e580*/  IADD3 R9, P1, R23, UR7, RZ ;  /* 0x0000000717097c10 */ /* 0x000fca000ff3e0ff */
[----:B------:R-:W-:-:S04]  /*e590*/  IMAD.X R15, RZ, RZ, R2, P1 ;  /* 0x000000ffff0f7224 */ /* 0x000fc800008e0602 */
[----:B------:R-:W-:-:S04]  /*e5a0*/  IMAD.WIDE.U32 R6, R15, UR8, RZ ;  /* 0x000000080f067c25 */ /* 0x000fc8000f8e00ff */
[----:B------:R-:W-:-:S04]  /*e5b0*/  IMAD.WIDE.U32 R6, P1, R9, UR9, R6 ;  /* 0x0000000909067c25 */ /* 0x000fc8000f820006 */
[----:B------:R-:W-:-:S04]  /*e5c0*/  IMAD.WIDE.U32 R8, R9, UR8, RZ ;  /* 0x0000000809087c25 */ /* 0x000fc8000f8e00ff */
[----:B------:R-:W-:Y:S01]  /*e5d0*/  IMAD.X R5, RZ, RZ, RZ, P1 ;  /* 0x000000ffff057224 */ /* 0x000fe200008e06ff */
[----:B------:R-:W-:Y:S01]  /*e5e0*/  IADD3 RZ, P1, R9, R6, RZ ;  /* 0x0000000609ff7210 */ /* 0x000fe20007f3e0ff */
[----:B------:R-:W-:-:S04]  /*e5f0*/  IMAD.MOV.U32 R4, RZ, RZ, R7 ;  /* 0x000000ffff047224 */ /* 0x000fc800078e0007 */
[----:B------:R-:W-:-:S08]  /*e600*/  IMAD.WIDE.U32.X R4, R15, UR9, R4, P1 ;  /* 0x000000090f047c25 */ /* 0x000fd000088e0404 */
.L_x_76:
[--C-:B------:R-:W-:Y:S01]  /*e610*/  SHF.R.U64 R12, R4, UR10, R5.reuse ;  /* 0x0000000a040c7c19 */ /* 0x100fe20008001205 */
[----:B------:R-:W-:Y:S01]  /*e620*/  ULDC.64 UR8, c[0x0][0x620] ;  /* 0x0001880000087ab9 */ /* 0x000fe20000000a00 */
[----:B------:R-:W-:Y:S01]  /*e630*/  SHF.R.U32.HI R4, RZ, UR10, R5 ;  /* 0x0000000aff047c19 */ /* 0x000fe20008011605 */
[----:B------:R-:W-:Y:S01]  /*e640*/  IMAD.MOV.U32 R5, RZ, RZ, R2 ;  /* 0x000000ffff057224 */ /* 0x000fe200078e0002 */
[----:B------:R-:W-:Y:S01]  /*e650*/  IADD3 R7, P1, RZ, -R12, RZ ;  /* 0x8000000cff077210 */ /* 0x000fe20007f3e0ff */
[----:B------:R-:W-:Y:S01]  /*e660*/  ULDC UR7, c[0x0][0x150] ;  /* 0x0000540000077ab9 */ /* 0x000fe20000000800 */
[----:B------:R-:W2:Y:S01]  /*e670*/  LDC R8, c[0x0][0x144] ;  /* 0x00005100ff087b82 */ /* 0x000ea20000000800 */
[----:B------:R-:W-:Y:S01]  /*e680*/  ULDC.64 UR10, c[0x0][0x640] ;  /* 0x00019000000a7ab9 */ /* 0x000fe20000000a00 */
[----:B------:R-:W-:Y:S01]  /*e690*/  UISETP.NE.AND UP0, UPT, UR37, URZ, UPT ;  /* 0x0000003f2500728c */ /* 0x000fe2000bf05270 */
[----:B------:R-:W-:Y:S01]  /*e6a0*/  IMAD.X R4, RZ, RZ, ~R4, P1 ;  /* 0x000000ffff047224 */ /* 0x000fe200008e0e04 */
[----:B------:R-:W-:-:S03]  /*e6b0*/  ISETP.NE.U32.AND P1, PT, RZ, UR10, PT ;  /* 0x0000000aff007c0c */ /* 0x000fc6000bf25070 */
[----:B------:R-:W-:Y:S01]  /*e6c0*/  IMAD R6, R4, UR8, RZ ;  /* 0x0000000804067c24 */ /* 0x000fe2000f8e02ff */
[----:B------:R-:W3:Y:S01]  /*e6d0*/  LDC R16, c[0x0][0x148] ;  /* 0x00005200ff107b82 */ /* 0x000ee20000000800 */
[----:B------:R-:W-:Y:S01]  /*e6e0*/  IMAD.MOV.U32 R4, RZ, RZ, R23 ;  /* 0x000000ffff047224 */ /* 0x000fe200078e0017 */
[----:B------:R-:W-:Y:S02]  /*e6f0*/  ISETP.NE.AND.EX P1, PT, RZ, UR11, PT, P1 ;  /* 0x0000000bff007c0c */ /* 0x000fe4000bf25310 */
[----:B------:R-:W-:Y:S01]  /*e700*/  PLOP3.LUT P3, PT, PT, PT, UP0, 0x80, 0x0 ;  /* 0x000000000000781c */ /* 0x000fe20003f6f008 */
[----:B------:R-:W-:Y:S01]  /*e710*/  IMAD.WIDE.U32 R4, R7, UR8, R4 ;  /* 0x0000000807047c25 */ /* 0x000fe2000f8e0004 */
[----:B------:R-:W-:-:S03]  /*e720*/  ULDC UR8, c[0x0][0x154] ;  /* 0x0000550000087ab9 */ /* 0x000fc60000000800 */
[----:B------:R-:W-:Y:S01]  /*e730*/  IMAD R7, R7, UR9, R6 ;  /* 0x0000000907077c24 */ /* 0x000fe2000f8e0206 */
[----:B0-----:R-:W-:Y:S01]  /*e740*/  I2FP.F32.U32 R6, R13 ;  /* 0x0000000d00067245 */ /* 0x001fe20000201000 */
[----:B------:R-:W-:Y:S02]  /*e750*/  ULDC UR9, c[0x0][0x608] ;  /* 0x0001820000097ab9 */ /* 0x000fe40000000800 */
[----:B------:R-:W-:Y:S02]  /*e760*/  IMAD.IADD R5, R5, 0x1, R7 ;  /* 0x0000000105057824 */ /* 0x000fe400078e0207 */
[----:B------:R-:W-:Y:S01]  /*e770*/  FMUL R6, R6, UR7 ;  /* 0x0000000706067c20 */ /* 0x000fe20008400000 */
[----:B------:R-:W-:Y:S02]  /*e780*/  ULDC UR7, c[0x0][0x618] ;  /* 0x0001860000077ab9 */ /* 0x000fe40000000800 */
[--C-:B------:R-:W-:Y:S02]  /*e790*/  SHF.R.U64 R14, R4, UR7, R5.reuse ;  /* 0x00000007040e7c19 */ /* 0x100fe40008001205 */
[----:B-1----:R-:W-:Y:S01]  /*e7a0*/  I2FP.F32.U32 R4, R11 ;  /* 0x0000000b00047245 */ /* 0x002fe20000201000 */
[----:B------:R-:W0:Y:S01]  /*e7b0*/  F2I.U32.TRUNC.NTZ R6, R6 ;  /* 0x0000000600067305 */ /* 0x000e22000020f000 */
[----:B------:R-:W-:Y:S01]  /*e7c0*/  SHF.R.U32.HI R5, RZ, UR7, R5 ;  /* 0x00000007ff057c19 */ /* 0x000fe20008011605 */
[----:B------:R-:W-:-:S02]  /*e7d0*/  ULDC UR7, c[0x0][0x658] ;  /* 0x0001960000077ab9 */ /* 0x000fc40000000800 */
[----:B------:R-:W-:Y:S01]  /*e7e0*/  FMUL R7, R4, UR8 ;  /* 0x0000000804077c20 */ /* 0x000fe20008400000 */
[--C-:B------:R-:W-:Y:S02]  /*e7f0*/  SHF.R.U64 R17, R14, UR9, R5.reuse ;  /* 0x000000090e117c19 */ /* 0x100fe40008001205 */
[----:B------:R-:W-:Y:S01]  /*e800*/  SHF.R.U32.HI R4, RZ, UR9, R5 ;  /* 0x00000009ff047c19 */ /* 0x000fe20008011605 */
[----:B------:R1:W4:Y:S03]  /*e810*/  F2I.U32.TRUNC.NTZ R18, R7 ;  /* 0x0000000700127305 */ /* 0x000326000020f000 */
[--C-:B------:R-:W-:Y:S02]  /*e820*/  SHF.R.U64 R15, R17, UR7, R4.reuse ;  /* 0x00000007110f7c19 */ /* 0x100fe40008001204 */
[----:B------:R-:W-:Y:S01]  /*e830*/  SHF.R.U32.HI R5, RZ, UR7, R4 ;  /* 0x00000007ff057c19 */ /* 0x000fe20008011604 */
[----:B0-----:R-:W-:-:S02]  /*e840*/  IMAD.MOV R6, RZ, RZ, -R6 ;  /* 0x000000ffff067224 */ /* 0x001fc400078e0a06 */
[----:B------:R-:W-:Y:S02]  /*e850*/  IMAD.MOV.U32 R4, RZ, RZ, R15 ;  /* 0x000000ffff047224 */ /* 0x000fe400078e000f */
[----:B--2---:R-:W-:Y:S01]  /*e860*/  IMAD R19, R8, R6, R13 ;  /* 0x0000000608137224 */ /* 0x004fe200078e020d */
[----:B-1----:R-:W-:Y:S06]  /*e870*/  @!P1 BRA `(.L_x_77) ;  /* 0x0000000000289947 */ /* 0x002fec0003800000 */
        /* <DEDUP_REMOVED lines=10> */
.L_x_77:
[----:B------:R-:W-:Y:S01]  /*e920*/  ULDC UR7, c[0x0][0x648] ;  /* 0x0001920000077ab9 */ /* 0x000fe20000000800 */
[----:B----4-:R-:W-:Y:S01]  /*e930*/  IMAD.MOV R18, RZ, RZ, -R18 ;  /* 0x000000ffff127224 */ /* 0x010fe200078e0a12 */
[----:B------:R-:W-:Y:S01]  /*e940*/  SHF.R.U64 R5, R4, UR7, R5 ;  /* 0x0000000704057c19 */ /* 0x000fe20008001205 */
[----:B------:R-:W-:Y:S01]  /*e950*/  ULDC UR7, c[0x0][0x638] ;  /* 0x00018e0000077ab9 */ /* 0x000fe20000000800 */
[----:B------:R-:W-:Y:S01]  /*e960*/  LOP3.LUT R4, R17, UR6, RZ, 0xc0, !PT ;  /* 0x0000000611047c12 */ /* 0x000fe2000f8ec0ff */
[----:B------:R-:W-:Y:S01]  /*e970*/  UISETP.NE.AND UP0, UPT, UR37, URZ, UPT ;  /* 0x0000003f2500728c */ /* 0x000fe2000bf05270 */
[----:B------:R-:W-:Y:S01]  /*e980*/  LOP3.LUT R14, R14, UR4, RZ, 0xc0, !PT ;  /* 0x000000040e0e7c12 */ /* 0x000fe2000f8ec0ff */
[----:B------:R-:W-:Y:S01]  /*e990*/  IMAD.MOV R6, RZ, RZ, -R5 ;  /* 0x000000ffff067224 */ /* 0x000fe200078e0a05 */
[----:B------:R-:W-:Y:S01]  /*e9a0*/  ULDC UR8, c[0x0][0x610] ;  /* 0x0001840000087ab9 */ /* 0x000fe20000000800 */
[----:B---3--:R-:W-:Y:S02]  /*e9b0*/  @P3 IMAD R19, R16, R18, R11 ;  /* 0x0000001210133224 */ /* 0x008fe400078e020b */
[----:B------:R-:W-:Y:S01]  /*e9c0*/  IMAD R4, R5, UR5, R4 ;  /* 0x0000000505047c24 */ /* 0x000fe2000f8e0204 */
[----:B------:R-:W-:Y:S01]  /*e9d0*/  PLOP3.LUT P1, PT, PT, PT, UP0, 0x40, 0x0 ;  /* 0x000000000000781c */ /* 0x000fe20003f2e808 */
[----:B------:R-:W-:Y:S01]  /*e9e0*/  IMAD R15, R6, UR7, R15 ;  /* 0x00000007060f7c24 */ /* 0x000fe2000f8e020f */
[----:B------:R-:W-:Y:S01]  /*e9f0*/  ULDC UR7, c[0x0][0x600] ;  /* 0x0001800000077ab9 */ /* 0x000fe20000000800 */
[----:B------:R-:W-:Y:S01]  /*ea00*/  IMAD R4, R4, UR8, R19 ;  /* 0x0000000804047c24 */ /* 0x000fe2000f8e0213 */
[----:B------:R-:W-:Y:S01]  /*ea10*/  PLOP3.LUT P3, PT, PT, PT, UP0, 0x40, 0x0 ;  /* 0x000000000000781c */ /* 0x000fe20003f6e808 */
[----:B------:R-:W-:-:S02]  /*ea20*/  IMAD R15, R15, UR7, R14 ;  /* 0x000000070f0f7c24 */ /* 0x000fc4000f8e020e */
[----:B------:R-:W-:-:S03]  /*ea30*/  IMAD.MOV.U32 R6, RZ, RZ, 0x1 ;  /* 0x00000001ff067424 */ /* 0x000fc600078e00ff */
[----:B------:R-:W-:Y:S02]  /*ea40*/  SEL R5, R15, R4, P1 ;  /* 0x000000040f057207 */ /* 0x000fe40000800000 */
[----:B------:R-:W-:-:S07]  /*ea50*/  SEL R4, R4, R15, P3 ;  /* 0x0000000f04047207 */ /* 0x000fce0001800000 */
.L_x_75:
[----:B------:R-:W-:Y:S05]  /*ea60*/  BSYNC B1 ;  /* 0x0000000000017941 */ /* 0x000fea0003800000 */
.L_x_74:
[----:B------:R-:W-:-:S13]  /*ea70*/  LOP3.LUT P1, RZ, R6, 0xff, RZ, 0xc0, !PT ;  /* 0x000000ff06ff7812 */ /* 0x000fda000782c0ff */
[----:B------:R-:W-:Y:S05]  /*ea80*/  @P1 BRA `(.L_x_78) ;  /* 0xfffffff400241947 */ /* 0x000fea000383ffff */
[----:B------:R-:W-:Y:S05]  /*ea90*/  BSYNC B0 ;  /* 0x0000000000007941 */ /* 0x000fea0003800000 */
.L_x_66:
[----:B------:R-:W-:-:S03]  /*eaa0*/  UMOV UR7, 0xffffffff ;  /* 0xffffffff00077882 */ /* 0x000fc60000000000 */
[----:B------:R-:W-:Y:S05]  /*eab0*/  BRA.DIV UR7, `(.L_x_79) ;  /* 0x0000000607847947 */ /* 0x000fea000b800000 */
[----:B------:R-:W-:-:S13]  /*eac0*/  ELECT P6, URZ, PT ;  /* 0x00000000003f782f */ /* 0x000fda00038c0000 */
.L_x_96:
[----:B------:R-:W-:Y:S04]  /*ead0*/  BSSY B0, `(.L_x_80) ;  /* 0x0000047000007945 */ /* 0x000fe80003800000 */
[----:B------:R-:W-:Y:S05]  /*eae0*/  @!P6 BRA `(.L_x_81) ;  /* 0x000000040014e947 */ /* 0x000fea0003800000 */
[----:B------:R-:W-:-:S04]  /*eaf0*/  ULOP3.LUT UR7, UR36, 0x2, URZ, 0xfc, !UPT ;  /* 0x0000000224077892 */ /* 0x000fc8000f8efc3f */
[----:B------:R-:W-:-:S06]  /*eb00*/  UISETP.NE.AND UP0, UPT, UR7, 0x3, UPT ;  /* 0x000000030700788c */ /* 0x000fcc000bf05270 */
[----:B------:R-:W-:-:S13]  /*eb10*/  PLOP3.LUT P0, PT, PT, PT, UP0, 0x80, 0x0 ;  /* 0x000000000000781c */ /* 0x000fda0003f0f008 */
[----:B------:R-:W-:Y:S05]  /*eb20*/  @!P0 BRA `(.L_x_82) ;  /* 0x0000000000048947 */ /* 0x000fea0003800000 */
[----:B------:R-:W-:Y:S01]  /*eb30*/  BPT.TRAP 0x1 ;  /* 0x000000040000795c */ /* 0x000fe20000300000 */
.L_x_82:
[----:B------:R-:W0:Y:S01]  /*eb40*/  S2R R5, SR_CgaCtaId ;  /* 0x0000000000057919 */ /* 0x000e220000008800 */
[----:B------:R-:W-:Y:S02]  /*eb50*/  MOV R2, 0x400 ;  /* 0x0000040000027802 */ /* 0x000fe40000000f00 */
[----:B------:R-:W-:Y:S02]  /*eb60*/  SHF.L.U32 R4, R0, 0x1f, RZ ;  /* 0x0000001f00047819 */ /* 0x000fe400000006ff */
[----:B0-----:R-:W-:-:S05]  /*eb70*/  LEA R2, R5, R2, 0x18 ;  /* 0x0000000205027211 */ /* 0x001fca00078ec0ff */
[----:B------:R-:W-:-:S04]  /*eb80*/  VIADD R2, R2, 0x38 ;  /* 0x0000003802027836 */ /* 0x000fc80000000000 */
[C---:B------:R-:W-:Y:S02]  /*eb90*/  IMAD R7, R3.reuse, 0x8, R2 ;  /* 0x0000000803077824 */ /* 0x040fe400078e0202 */
[----:B------:R-:W-:Y:S02]  /*eba0*/  VIADD R3, R3, 0x1 ;  /* 0x0000000103037836 */ /* 0x000fe40000000000 */
[----:B------:R-:W0:Y:S03]  /*ebb0*/  SYNCS.PHASECHK.TRANS64.TRYWAIT P0, [R7+URZ], R4 ;  /* 0x00000004070075a7 */ /* 0x000e26000800017f */
[----:B------:R-:W-:-:S04]  /*ebc0*/  ISETP.NE.AND P1, PT, R3, 0x7, PT ;  /* 0x000000070300780c */ /* 0x000fc80003f25270 */
[----:B------:R-:W-:Y:S02]  /*ebd0*/  SEL R5, RZ, 0x1, P1 ;  /* 0x00000001ff057807 */ /* 0x000fe40000800000 */
[----:B------:R-:W-:Y:S02]  /*ebe0*/  SEL R3, R3, RZ, P1 ;  /* 0x000000ff03037207 */ /* 0x000fe40000800000 */
[----:B------:R-:W-:-:S03]  /*ebf0*/  LOP3.LUT R6, R0, R5, RZ, 0x3c, !PT ;  /* 0x0000000500067212 */ /* 0x000fc600078e3cff */
[----:B------:R-:W-:Y:S01]  /*ec00*/  IMAD R8, R3, 0x8, R2 ;  /* 0x0000000803087824 */ /* 0x000fe200078e0202 */
[----:B------:R-:W-:Y:S01]  /*ec10*/  SHF.L.U32 R5, R6, 0x1f, RZ ;  /* 0x0000001f06057819 */ /* 0x000fe200000006ff */
[----:B0-----:R-:W-:Y:S06]  /*ec20*/  @!P0 BRA `(.L_x_83) ;  /* 0x0000000400488947 */ /* 0x001fec0003800000 */
.L_x_97:
[----:B------:R-:W1:Y:S01]  /*ec30*/  SYNCS.PHASECHK.TRANS64.TRYWAIT P0, [R8+URZ], R5 ;  /* 0x00000005080075a7 */ /* 0x000e62000800017f */
[----:B------:R-:W-:-:S05]  /*ec40*/  VIADD R0, R3, 0x1 ;  /* 0x0000000103007836 */ /* 0x000fca0000000000 */
[----:B------:R-:W-:-:S04]  /*ec50*/  ISETP.NE.AND P1, PT, R0, 0x7, PT ;  /* 0x000000070000780c */ /* 0x000fc80003f25270 */
[----:B------:R-:W-:Y:S02]  /*ec60*/  SEL R3, RZ, 0x1, P1 ;  /* 0x00000001ff037807 */ /* 0x000fe40000800000 */
[----:B0-----:R-:W-:Y:S02]  /*ec70*/  SEL R7, R0, RZ, P1 ;  /* 0x000000ff00077207 */ /* 0x001fe40000800000 */
[----:B------:R-:W-:-:S03]  /*ec80*/  LOP3.LUT R6, R6, R3, RZ, 0x3c, !PT ;  /* 0x0000000306067212 */ /* 0x000fc600078e3cff */
[----:B------:R-:W-:Y:S01]  /*ec90*/  IMAD R9, R7, 0x8, R2 ;  /* 0x0000000807097824 */ /* 0x000fe200078e0202 */
[----:B------:R-:W-:Y:S01]  /*eca0*/  SHF.L.U32 R4, R6, 0x1f, RZ ;  /* 0x0000001f06047819 */ /* 0x000fe200000006ff */
[----:B-1----:R-:W-:Y:S06]  /*ecb0*/  @!P0 BRA `(.L_x_84) ;  /* 0x0000000400388947 */ /* 0x002fec0003800000 */
.L_x_98:
[----:B------:R-:W1:Y:S01]  /*ecc0*/  SYNCS.PHASECHK.TRANS64.TRYWAIT P0, [R9+URZ], R4 ;  /* 0x00000004090075a7 */ /* 0x000e62000800017f */
[----:B------:R-:W-:-:S05]  /*ecd0*/  VIADD R0, R7, 0x1 ;  /* 0x0000000107007836 */ /* 0x000fca0000000000 */
[----:B------:R-:W-:-:S04]  /*ece0*/  ISETP.NE.AND P1, PT, R0, 0x7, PT ;  /* 0x000000070000780c */ /* 0x000fc80003f25270 */
[----:B------:R-:W-:Y:S02]  /*ecf0*/  SEL R3, RZ, 0x1, P1 ;  /* 0x00000001ff037807 */ /* 0x000fe40000800000 */
[----:B------:R-:W-:Y:S02]  /*ed00*/  SEL R7, R0, RZ, P1 ;  /* 0x000000ff00077207 */ /* 0x000fe40000800000 */
[----:B------:R-:W-:-:S03]  /*ed10*/  LOP3.LUT R6, R6, R3, RZ, 0x3c, !PT ;  /* 0x0000000306067212 */ /* 0x000fc600078e3cff */
[----:B0-----:R-:W-:Y:S01]  /*ed20*/  IMAD R8, R7, 0x8, R2 ;  /* 0x0000000807087824 */ /* 0x001fe200078e0202 */
[----:B------:R-:W-:Y:S01]  /*ed30*/  SHF.L.U32 R5, R6, 0x1f, RZ ;  /* 0x0000001f06057819 */ /* 0x000fe200000006ff */
[----:B-1----:R-:W-:Y:S06]  /*ed40*/  @!P0 BRA `(.L_x_85) ;  /* 0x0000000400288947 */ /* 0x002fec0003800000 */
.L_x_99:
        /* <DEDUP_REMOVED lines=9> */
.L_x_100:
[----:B------:R-:W1:Y:S01]  /*ede0*/  SYNCS.PHASECHK.TRANS64.TRYWAIT P0, [R9+URZ], R4 ;  /* 0x00000004090075a7 */ /* 0x000e62000800017f */
[----:B------:R-:W-:-:S05]  /*edf0*/  VIADD R0, R7, 0x1 ;  /* 0x0000000107007836 */ /* 0x000fca0000000000 */
[----:B------:R-:W-:-:S04]  /*ee00*/  ISETP.NE.AND P1, PT, R0, 0x7, PT ;  /* 0x000000070000780c */ /* 0x000fc80003f25270 */
[----:B------:R-:W-:Y:S02]  /*ee10*/  SEL R3, RZ, 0x1, P1 ;  /* 0x00000001ff037807 */ /* 0x000fe40000800000 */
[----:B------:R-:W-:Y:S02]  /*ee20*/  SEL R7, R0, RZ, P1 ;  /* 0x000000ff00077207 */ /* 0x000fe40000800000 */
[----:B------:R-:W-:-:S03]  /*ee30*/  LOP3.LUT R11, R6, R3, RZ, 0x3c, !PT ;  /* 0x00000003060b7212 */ /* 0x000fc600078e3cff */
[----:B------:R-:W-:Y:S01]  /*ee40*/  IMAD R6, R7, 0x8, R2 ;  /* 0x0000000807067824 */ /* 0x000fe200078e0202 */
[----:B0-----:R-:W-:Y:S01]  /*ee50*/  SHF.L.U32 R5, R11, 0x1f, RZ ;  /* 0x0000001f0b057819 */ /* 0x001fe200000006ff */
[----:B-1----:R-:W-:Y:S06]  /*ee60*/  @!P0 BRA `(.L_x_87) ;  /* 0x0000000400088947 */ /* 0x002fec0003800000 */
.L_x_101:
[----:B------:R-:W1:Y:S01]  /*ee70*/  SYNCS.PHASECHK.TRANS64.TRYWAIT P0, [R6+URZ], R5 ;  /* 0x00000005060075a7 */ /* 0x000e62000800017f */
[----:B------:R-:W-:-:S05]  /*ee80*/  VIADD R0, R7, 0x1 ;  /* 0x0000000107007836 */ /* 0x000fca0000000000 */
[----:B------:R-:W-:-:S04]  /*ee90*/  ISETP.NE.AND P1, PT, R0, 0x7, PT ;  /* 0x000000070000780c */ /* 0x000fc80003f25270 */
[----:B0-----:R-:W-:Y:S02]  /*eea0*/  SEL R4, RZ, 0x1, P1 ;  /* 0x00000001ff047807 */ /* 0x001fe40000800000 */
[----:B------:R-:W-:Y:S02]  /*eeb0*/  SEL R3, R0, RZ, P1 ;  /* 0x000000ff00037207 */ /* 0x000fe40000800000 */
[----:B------:R-:W-:Y:S01]  /*eec0*/  LOP3.LUT R0, R11, R4, RZ, 0x3c, !PT ;  /* 0x000000040b007212 */ /* 0x000fe200078e3cff */
[----:B-1----:R-:W-:Y:S06]  /*eed0*/  @!P0 BRA `(.L_x_88) ;  /* 0x0000000400008947 */ /* 0x002fec0003800000 */
.L_x_102:
[----:B------:R-:W-:Y:S01]  /*eee0*/  IMAD R3, R3, 0x8, R2 ;  /* 0x0000000803037824 */ /* 0x000fe200078e0202 */
[----:B------:R-:W-:-:S07]  /*eef0*/  SHF.L.U32 R0, R0, 0x1f, RZ ;  /* 0x0000001f00007819 */ /* 0x000fce00000006ff */
.L_x_89:
[----:B-1----:R1:W2:Y:S02]  /*ef00*/  SYNCS.PHASECHK.TRANS64.TRYWAIT P0, [R3+URZ], R0 ;  /* 0x00000000030075a7 */ /* 0x0022a4000800017f */
[----:B--2---:R-:W-:Y:S05]  /*ef10*/  @!P0 NANOSLEEP.SYNCS 0x989680 ;  /* 0x009896800000895d */ /* 0x004fea0003900000 */
[----:B------:R-:W2:Y:S02]  /*ef20*/  @!P0 SYNCS.PHASECHK.TRANS64 P0, [R3+URZ], R0 ;  /* 0x00000000030085a7 */ /* 0x000ea4000800007f */
[----:B--2---:R-:W-:Y:S05]  /*ef30*/  @!P0 BRA `(.L_x_89) ;  /* 0xfffffffc00f08947 */ /* 0x004fea000383ffff */
.L_x_81:
[----:B------:R-:W-:Y:S05]  /*ef40*/  BSYNC B0 ;  /* 0x0000000000007941 */ /* 0x000fea0003800000 */
.L_x_80:
[----:B------:R-:W-:Y:S05]  /*ef50*/  EXIT ;  /* 0x000000000000794d */ /* 0x000fea0003800000 */
.L_x_17:
[----:B-1----:R1:W2:Y:S02]  /*ef60*/  SYNCS.PHASECHK.TRANS64.TRYWAIT P1, [R3+URZ], R0 ;  /* 0x00000000030075a7 */ /* 0x0022a4000802017f */
[----:B--2---:R-:W-:Y:S05]  /*ef70*/  @!P1 NANOSLEEP.SYNCS 0x989680 ;  /* 0x009896800000995d */ /* 0x004fea0003900000 */
[----:B------:R-:W2:Y:S02]  /*ef80*/  @!P1 SYNCS.PHASECHK.TRANS64 P1, [R3+URZ], R0 ;  /* 0x00000000030095a7 */ /* 0x000ea4000802007f */
[----:B--2---:R-:W-:Y:S05]  /*ef90*/  @!P1 BRA `(.L_x_17) ;  /* 0xfffffffc00f09947 */ /* 0x004fea000383ffff */
[----:B------:R-:W-:Y:S05]  /*efa0*/  BRA `(.L_x_16) ;  /* 0xffffff2400547947 */ /* 0x000fea000383ffff */
.L_x_22:
[----:B-1----:R1:W2:Y:S02]  /*efb0*/  SYNCS.PHASECHK.TRANS64.TRYWAIT P1, [R4+URZ], R3 ;  /* 0x00000003040075a7 */ /* 0x0022a4000802017f */
[----:B--2---:R-:W-:Y:S05]  /*efc0*/  @!P1 NANOSLEEP.SYNCS 0x989680 ;  /* 0x009896800000995d */ /* 0x004fea0003900000 */
[----:B------:R-:W2:Y:S02]  /*efd0*/  @!P1 SYNCS.PHASECHK.TRANS64 P1, [R4+URZ], R3 ;  /* 0x00000003040095a7 */ /* 0x000ea4000802007f */
[----:B--2---:R-:W-:Y:S05]  /*efe0*/  @!P1 BRA `(.L_x_22) ;  /* 0xfffffffc00f09947 */ /* 0x004fea000383ffff */
[----:B------:R-:W-:Y:S05]  /*eff0*/  BRA `(.L_x_21) ;  /* 0xffffff34009c7947 */ /* 0x000fea000383ffff */
.L_x_67:
[----:B------:R-:W-:Y:S01]  /*f000*/  BSSY B1, `(.L_x_90) ;  /* 0x0000006000017945 */ /* 0x000fe20003800000 */
[----:B------:R-:W-:-:S07]  /*f010*/  IMAD.MOV.U32 R15, RZ, RZ, -0x1 ;  /* 0xffffffffff0f7424 */ /* 0x000fce00078e00ff */
[----:B------:R-:W-:Y:S05]  /*f020*/  WARPSYNC.COLLECTIVE R15, `(.L_x_91) ;  /* 0x000000000f0c7348 */ /* 0x000fea0003c00000 */
[----:B------:R-:W-:Y:S02]  /*f030*/  ELECT P6, UR62, PT ;  /* 0x00000000003e782f */ /* 0x000fe400038c0000 */
[----:B------:R-:W-:Y:S01]  /*f040*/  MOV R14, UR62 ;  /* 0x0000003e000e7c02 */ /* 0x000fe20008000f00 */
[----:B------:R-:W-:Y:S10]  /*f050*/  ENDCOLLECTIVE ;  /* 0x000000000000791b */ /* 0x000ff40003800000 */
.L_x_91:
[----:B------:R-:W-:Y:S05]  /*f060*/  BSYNC B1 ;  /* 0x0000000000017941 */ /* 0x000fea0003800000 */
.L_x_90:
[----:B------:R-:W-:Y:S05]  /*f070*/  BRA `(.L_x_92) ;  /* 0xffffffec00b47947 */ /* 0x000fea000383ffff */
.L_x_70:
[----:B-1----:R1:W2:Y:S02]  /*f080*/  SYNCS.PHASECHK.TRANS64.TRYWAIT P1, [R11+URZ+0x38], R6 ;  /* 0x000038060b0075a7 */ /* 0x0022a4000802017f */
[----:B--2---:R-:W-:Y:S05]  /*f090*/  @!P1 NANOSLEEP.SYNCS 0x989680 ;  /* 0x009896800000995d */ /* 0x004fea0003900000 */
[----:B------:R-:W2:Y:S02]  /*f0a0*/  @!P1 SYNCS.PHASECHK.TRANS64 P1, [R11+URZ+0x38], R6 ;  /* 0x000038060b0095a7 */ /* 0x000ea4000802007f */
[----:B--2---:R-:W-:Y:S05]  /*f0b0*/  @!P1 BRA `(.L_x_70) ;  /* 0xfffffffc00f09947 */ /* 0x004fea000383ffff */
[----:B------:R-:W-:Y:S05]  /*f0c0*/  BRA `(.L_x_93) ;  /* 0xffffffec00e87947 */ /* 0x000fea000383ffff */
.L_x_79:
[----:B------:R-:W-:Y:S01]  /*f0d0*/  BSSY B0, `(.L_x_94) ;  /* 0x0000006000007945 */ /* 0x000fe20003800000 */
[----:B------:R-:W-:-:S07]  /*f0e0*/  IMAD.MOV.U32 R15, RZ, RZ, -0x1 ;  /* 0xffffffffff0f7424 */ /* 0x000fce00078e00ff */
[----:B------:R-:W-:Y:S05]  /*f0f0*/  WARPSYNC.COLLECTIVE R15, `(.L_x_95) ;  /* 0x000000000f0c7348 */ /* 0x000fea0003c00000 */
[----:B------:R-:W-:Y:S02]  /*f100*/  ELECT P6, UR62, PT ;  /* 0x00000000003e782f */ /* 0x000fe400038c0000 */
[----:B------:R-:W-:Y:S01]  /*f110*/  MOV R14, UR62 ;  /* 0x0000003e000e7c02 */ /* 0x000fe20008000f00 */
[----:B------:R-:W-:Y:S10]  /*f120*/  ENDCOLLECTIVE ;  /* 0x000000000000791b */ /* 0x000ff40003800000 */
.L_x_95:
[----:B------:R-:W-:Y:S05]  /*f130*/  BSYNC B0 ;  /* 0x0000000000007941 */ /* 0x000fea0003800000 */
.L_x_94:
[----:B------:R-:W-:Y:S05]  /*f140*/  BRA `(.L_x_96) ;  /* 0xfffffff800607947 */ /* 0x000fea000383ffff */
.L_x_83:
[----:B0-----:R0:W1:Y:S02]  /*f150*/  SYNCS.PHASECHK.TRANS64.TRYWAIT P0, [R7+URZ], R4 ;  /* 0x00000004070075a7 */ /* 0x001064000800017f */
[----:B-1----:R-:W-:Y:S05]  /*f160*/  @!P0 NANOSLEEP.SYNCS 0x989680 ;  /* 0x009896800000895d */ /* 0x002fea0003900000 */
[----:B------:R-:W1:Y:S02]  /*f170*/  @!P0 SYNCS.PHASECHK.TRANS64 P0, [R7+URZ], R4 ;  /* 0x00000004070085a7 */ /* 0x000e64000800007f */
[----:B-1----:R-:W-:Y:S05]  /*f180*/  @!P0 BRA `(.L_x_83) ;  /* 0xfffffffc00f08947 */ /* 0x002fea000383ffff */
[----:B------:R-:W-:Y:S05]  /*f190*/  BRA `(.L_x_97) ;  /* 0xfffffff800a47947 */ /* 0x000fea000383ffff */
.L_x_84:
[----:B0-----:R0:W1:Y:S02]  /*f1a0*/  SYNCS.PHASECHK.TRANS64.TRYWAIT P0, [R8+URZ], R5 ;  /* 0x00000005080075a7 */ /* 0x001064000800017f */
[----:B-1----:R-:W-:Y:S05]  /*f1b0*/  @!P0 NANOSLEEP.SYNCS 0x989680 ;  /* 0x009896800000895d */ /* 0x002fea0003900000 */
[----:B------:R-:W1:Y:S02]  /*f1c0*/  @!P0 SYNCS.PHASECHK.TRANS64 P0, [R8+URZ], R5 ;  /* 0x00000005080085a7 */ /* 0x000e64000800007f */
[----:B-1----:R-:W-:Y:S05]  /*f1d0*/  @!P0 BRA `(.L_x_84) ;  /* 0xfffffffc00f08947 */ /* 0x002fea000383ffff */
[----:B------:R-:W-:Y:S05]  /*f1e0*/  BRA `(.L_x_98) ;  /* 0xfffffff800b47947 */ /* 0x000fea000383ffff */
.L_x_85:
[----:B0-----:R0:W1:Y:S02]  /*f1f0*/  SYNCS.PHASECHK.TRANS64.TRYWAIT P0, [R9+URZ], R4 ;  /* 0x00000004090075a7 */ /* 0x001064000800017f */
[----:B-1----:R-:W-:Y:S05]  /*f200*/  @!P0 NANOSLEEP.SYNCS 0x989680 ;  /* 0x009896800000895d */ /* 0x002fea0003900000 */
[----:B------:R-:W1:Y:S02]  /*f210*/  @!P0 SYNCS.PHASECHK.TRANS64 P0, [R9+URZ], R4 ;  /* 0x00000004090085a7 */ /* 0x000e64000800007f */
[----:B-1----:R-:W-:Y:S05]  /*f220*/  @!P0 BRA `(.L_x_85) ;  /* 0xfffffffc00f08947 */ /* 0x002fea000383ffff */
[----:B------:R-:W-:Y:S05]  /*f230*/  BRA `(.L_x_99) ;  /* 0xfffffff800c47947 */ /* 0x000fea000383ffff */
.L_x_86:
[----:B0-----:R0:W1:Y:S02]  /*f240*/  SYNCS.PHASECHK.TRANS64.TRYWAIT P0, [R8+URZ], R5 ;  /* 0x00000005080075a7 */ /* 0x001064000800017f */
[----:B-1----:R-:W-:Y:S05]  /*f250*/  @!P0 NANOSLEEP.SYNCS 0x989680 ;  /* 0x009896800000895d */ /* 0x002fea0003900000 */
[----:B------:R-:W1:Y:S02]  /*f260*/  @!P0 SYNCS.PHASECHK.TRANS64 P0, [R8+URZ], R5 ;  /* 0x00000005080085a7 */ /* 0x000e64000800007f */
[----:B-1----:R-:W-:Y:S05]  /*f270*/  @!P0 BRA `(.L_x_86) ;  /* 0xfffffffc00f08947 */ /* 0x002fea000383ffff */
[----:B------:R-:W-:Y:S05]  /*f280*/  BRA `(.L_x_100) ;  /* 0xfffffff800d47947 */ /* 0x000fea000383ffff */
.L_x_87:
[----:B0-----:R0:W1:Y:S02]  /*f290*/  SYNCS.PHASECHK.TRANS64.TRYWAIT P0, [R9+URZ], R4 ;  /* 0x00000004090075a7 */ /* 0x001064000800017f */
[----:B-1----:R-:W-:Y:S05]  /*f2a0*/  @!P0 NANOSLEEP.SYNCS 0x989680 ;  /* 0x009896800000895d */ /* 0x002fea0003900000 */
[----:B------:R-:W1:Y:S02]  /*f2b0*/  @!P0 SYNCS.PHASECHK.TRANS64 P0, [R9+URZ], R4 ;  /* 0x00000004090085a7 */ /* 0x000e64000800007f */
[----:B-1----:R-:W-:Y:S05]  /*f2c0*/  @!P0 BRA `(.L_x_87) ;  /* 0xfffffffc00f08947 */ /* 0x002fea000383ffff */
[----:B------:R-:W-:Y:S05]  /*f2d0*/  BRA `(.L_x_101) ;  /* 0xfffffff800e47947 */ /* 0x000fea000383ffff */
.L_x_88:
[----:B0-----:R0:W1:Y:S02]  /*f2e0*/  SYNCS.PHASECHK.TRANS64.TRYWAIT P0, [R6+URZ], R5 ;  /* 0x00000005060075a7 */ /* 0x001064000800017f */
[----:B-1----:R-:W-:Y:S05]  /*f2f0*/  @!P0 NANOSLEEP.SYNCS 0x989680 ;  /* 0x009896800000895d */ /* 0x002fea0003900000 */
[----:B------:R-:W1:Y:S02]  /*f300*/  @!P0 SYNCS.PHASECHK.TRANS64 P0, [R6+URZ], R5 ;  /* 0x00000005060085a7 */ /* 0x000e64000800007f */
[----:B-1----:R-:W-:Y:S05]  /*f310*/  @!P0 BRA `(.L_x_88) ;  /* 0xfffffffc00f08947 */ /* 0x002fea000383ffff */
[----:B------:R-:W-:Y:S05]  /*f320*/  BRA `(.L_x_102) ;  /* 0xfffffff800ec7947 */ /* 0x000fea000383ffff */
.L_x_103:
[----:B------:R-:W-:-:S00]  /*f330*/  BRA `(.L_x_103) ;  /* 0xfffffffc00fc7947 */ /* 0x000fc0000383ffff */
[----:B------:R-:W-:-:S00]  /*f340*/  NOP ;  /* 0x0000000000007918 */ /* 0x000fc00000000000 */
        /* <DEDUP_REMOVED lines=11> */
.L_x_104:


//--------------------- .nv.global.init           --------------------------
	.section	.nv.global.init,"aw",@progbits
.nv.global.init:
	.type		$str$22,@object
	.size		$str$22,($str$23 - $str$22)
$str$22:
        /*0000*/ 	.byte	0x6b, 0x5f, 0x74, 0x69, 0x6c, 0x65, 0x5f, 0x63, 0x6f, 0x75, 0x6e, 0x74, 0x20, 0x3e, 0x3d, 0x20
        /*0010*/ 	.byte	0x31, 0x00
	.type		$str$23,@object
	.size		$str$23,(__unnamed_1 - $str$23)
$str$23:
        /*0012*/ 	.byte	0x2f, 0x74, 0x6d, 0x70, 0x2f, 0x63, 0x75, 0x74, 0x6c, 0x61, 0x73, 0x73, 0x5f, 0x73, 0x77, 0x65
        /*0022*/ 	.byte	0x65, 0x70, 0x5f, 0x73, 0x72, 0x63, 0x2f, 0x69, 0x6e, 0x63, 0x6c, 0x75, 0x64, 0x65, 0x2f, 0x63
        /*0032*/ 	.byte	0x75, 0x74, 0x6c, 0x61, 0x73, 0x73, 0x2f, 0x67, 0x65, 0x6d, 0x6d, 0x2f, 0x63, 0x6f, 0x6c, 0x6c
        /*0042*/ 	.byte	0x65, 0x63, 0x74, 0x69, 0x76, 0x65, 0x2f, 0x73, 0x6d, 0x39, 0x30, 0x5f, 0x6d, 0x6d, 0x61, 0x5f
        /*0052*/ 	.byte	0x74, 0x6d, 0x61, 0x5f, 0x67, 0x6d, 0x6d, 0x61, 0x5f, 0x73, 0x73, 0x5f, 0x77, 0x61, 0x72, 0x70
        /*0062*/ 	.byte	0x73, 0x70, 0x65, 0x63, 0x69, 0x61, 0x6c, 0x69, 0x7a, 0x65, 0x64, 0x2e, 0x68, 0x70, 0x70, 0x00
	.type		__unnamed_1,@object
	.size		__unnamed_1,(.L_0 - __unnamed_1)
__unnamed_1:
        /*0072*/ 	.byte	0x76, 0x6f, 0x69, 0x64, 0x20, 0x63, 0x75, 0x74, 0x6c, 0x61, 0x73, 0x73, 0x3a, 0x3a, 0x67, 0x65
        /* <DEDUP_REMOVED lines=171> */
        /*0b32*/ 	.byte	0x75, 0x74, 0x65, 0x3a, 0x3a, 0x69, 0x64, 0x65, 0x6e, 0x74, 0x69, 0x74, 0x79, 0x5d, 0x00
.L_0:


//--------------------- .nv.shared._ZN7cutlass13device_kernelINS_4gemm6kernel13GemmUniversalIN4cute5tupleIJiiiiEEENS1_10collective13CollectiveMmaINS1_34MainloopSm90TmaGmmaWarpSpecializedILi7ENS5_IJNS4_1CILi1EEESB_SB_EEENS1_35KernelTmaWarpSpecializedCooperativeEEENS5_IJNSA_ILi384EEENSA_ILi112EEENSA_ILi64EEEEEEaNS5_IJlSB_lEEEaSJ_NS4_8TiledMMAINS4_8MMA_AtomIJNS4_4SM904GMMA26MMA_64x16x32_S32S8S8_SS_TNEEEENS4_6LayoutINS5_IJNSA_ILi2EEESB_SB_EEENS5_IJSB_NSA_ILi0EEEST_EEEEENS5_IJNS4_10UnderscoreESW_SW_EEEEENS4_13SM90_TMA_LOADENS4_14ComposedLayoutINS4_7SwizzleILi2ELi4ELi3EEENS4_18smem_ptr_flag_bitsILi8EEENSQ_INS5_IJNSA_ILi8EEESH_EEENS5_IJSH_SB_EEEEEEEvNS4_8identityESZ_S19_vS1A_EENS_8epilogue10collective6detail29Sm90TmaWarpSpecializedAdapterINS1D_15DefaultEpilogueIaSJ_SJ_NS1C_6thread17LinearCombinationIaLi1EiiLNS1H_9ScaleType4KindE0ELNS_15FloatRoundStyleE2EaEENS1_15EpilogueDefaultEEEEEvvEEEEvNT_6ParamsE --------------------------
	.section	.nv.shared._ZN7cutlass13device_kernelINS_4gemm6kernel13GemmUniversalIN4cute5tupleIJiiiiEEENS1_10collective13CollectiveMmaINS1_34MainloopSm90TmaGmmaWarpSpecializedILi7ENS5_IJNS4_1CILi1EEESB_SB_EEENS1_35KernelTmaWarpSpecializedCooperativeEEENS5_IJNSA_ILi384EEENSA_ILi112EEENSA_ILi64EEEEEEaNS5_IJlSB_lEEEaSJ_NS4_8TiledMMAINS4_8MMA_AtomIJNS4_4SM904GMMA26MMA_64x16x32_S32S8S8_SS_TNEEEENS4_6LayoutINS5_IJNSA_ILi2EEESB_SB_EEENS5_IJSB_NSA_ILi0EEEST_EEEEENS5_IJNS4_10UnderscoreESW_SW_EEEEENS4_13SM90_TMA_LOADENS4_14ComposedLayoutINS4_7SwizzleILi2ELi4ELi3EEENS4_18smem_ptr_flag_bitsILi8EEENSQ_INS5_IJNSA_ILi8EEESH_EEENS5_IJSH_SB_EEEEEEEvNS4_8identityESZ_S19_vS1A_EENS_8epilogue10collective6detail29Sm90TmaWarpSpecializedAdapterINS1D_15DefaultEpilogueIaSJ_SJ_NS1C_6thread17LinearCombinationIaLi1EiiLNS1H_9ScaleType4KindE0ELNS_15FloatRoundStyleE2EaEENS1_15EpilogueDefaultEEEEEvvEEEEvNT_6ParamsE,"aw",@nobits
	.sectionflags	@""
	.align	16
	.zero		1024


//--------------------- .nv.shared.reserved.0     --------------------------
	.section	.nv.shared.reserved.0,"aw",@nobits
	.weak		__nv_reservedSMEM_offset_0_alias
	.size		__nv_reservedSMEM_offset_0_alias, 0, 0
	.other		__nv_reservedSMEM_offset_0_alias,@"STO_CUDA_RESERVED_SHARED STV_DEFAULT"
__nv_reservedSMEM_offset_0_alias:
	.zero		0


//--------------------- .nv.global                --------------------------
	.section	.nv.global,"aw",@nobits
.nv.global:
	.type		_ZN40_INTERNAL_823bb45c_4_k_cu_f91304ca_166304cute1_E,@object
	.size		_ZN40_INTERNAL_823bb45c_4_k_cu_f91304ca_166304cute1_E,(_ZN40_INTERNAL_823bb45c_4_k_cu_f91304ca_166304cuda3std3__45__cpo6cbeginE - _ZN40_INTERNAL_823bb45c_4_k_cu_f91304ca_166304cute1_E)
_ZN40_INTERNAL_823bb45c_4_k_cu_f91304ca_166304cute1_E:
	.zero		1
	.type		_ZN40_INTERNAL_823bb45c_4_k_cu_f91304ca_166304cuda3std3__45__cpo6cbeginE,@object
	.size		_ZN40_INTERNAL_823bb45c_4_k_cu_f91304ca_166304cuda3std3__45__cpo6cbeginE,(_ZN40_INTERNAL_823bb45c_4_k_cu_f91304ca_166304cuda3std3__48in_placeE - _ZN40_INTERNAL_823bb45c_4_k_cu_f91304ca_166304cuda3std3__45__cpo6cbeginE)
_ZN40_INTERNAL_823bb45c_4_k_cu_f91304ca_166304cuda3std3__45__cpo6cbeginE:
	.zero		1
	.type		_ZN40_INTERNAL_823bb45c_4_k_cu_f91304ca_166304cuda3std3__48in_placeE,@object
	.size		_ZN40_INTERNAL_823bb45c_4_k_cu_f91304ca_166304cuda3std3__48in_placeE,(_ZN40_INTERNAL_823bb45c_4_k_cu_f91304ca_166304cuda3std6ranges3__45__cpo9iter_moveE - _ZN40_INTERNAL_823bb45c_4_k_cu_f91304ca_166304cuda3std3__48in_placeE)
_ZN40_INTERNAL_823bb45c_4_k_cu_f91304ca_166304cuda3std3__48in_placeE:
	.zero		1
	.type		_ZN40_INTERNAL_823bb45c_4_k_cu_f91304ca_166304cuda3std6ranges3__45__cpo9iter_moveE,@object
	.size		_ZN40_INTERNAL_823bb45c_4_k_cu_f91304ca_166304cuda3std6ranges3__45__cpo9iter_moveE,(_ZN40_INTERNAL_823bb45c_4_k_cu_f91304ca_166304cuda3std3__45__cpo5beginE - _ZN40_INTERNAL_823bb45c_4_k_cu_f91304ca_166304cuda3std6ranges3__45__cpo9iter_moveE)
_ZN40_INTERNAL_823bb45c_4_k_cu_f91304ca_166304cuda3std6ranges3__45__cpo9iter_moveE:
	.zero		1
	.type		_ZN40_INTERNAL_823bb45c_4_k_cu_f91304ca_166304cuda3std3__45__cpo5beginE,@object
	.size		_ZN40_INTERNAL_823bb45c_4_k_cu_f91304ca_166304cuda3std3__45__cpo5beginE,(_ZN40_INTERNAL_823bb45c_4_k_cu_f91304ca_166304cuda3std3__442_GLOBAL__N__823bb45c_4_k_cu_f91304ca_166306ignoreE - _ZN40_INTERNAL_823bb45c_4_k_cu_f91304ca_166304cuda3std3__45__cpo5beginE)
_ZN40_INTERNAL_823bb45c_4_k_cu_f91304ca_166304cuda3std3__45__cpo5beginE:
	.zero		1
	.type		_ZN40_INTERNAL_823bb45c_4_k_cu_f91304ca_166304cuda3std3__442_GLOBAL__N__823bb45c_4_k_cu_f91304ca_166306ignoreE,@object
	.size		_ZN40_INTERNAL_823bb45c_4_k_cu_f91304ca_166304cuda3std3__442_GLOBAL__N__823bb45c_4_k_cu_f91304ca_166306ignoreE,(_ZN40_INTERNAL_823bb45c_4_k_cu_f91304ca_166304cute7productE - _ZN40_INTERNAL_823bb45c_4_k_cu_f91304ca_166304cuda3std3__442_GLOBAL__N__823bb45c_4_k_cu_f91304ca_166306ignoreE)
_ZN40_INTERNAL_823bb45c_4_k_cu_f91304ca_166304cuda3std3__442_GLOBAL__N__823bb45c_4_k_cu_f91304ca_166306ignoreE:
	.zero		1
	.type		_ZN40_INTERNAL_823bb45c_4_k_cu_f91304ca_166304cute7productE,@object
	.size		_ZN40_INTERNAL_823bb45c_4_k_cu_f91304ca_166304cute7productE,(_ZN40_INTERNAL_823bb45c_4_k_cu_f91304ca_166304cuda3std3__45__cpo3endE - _ZN40_INTERNAL_823bb45c_4_k_cu_f91304ca_166304cute7productE)
_ZN40_INTERNAL_823bb45c_4_k_cu_f91304ca_166304cute7productE:
	.zero		1
	.type		_ZN40_INTERNAL_823bb45c_4_k_cu_f91304ca_166304cuda3std3__45__cpo3endE,@object
	.size		_ZN40_INTERNAL_823bb45c_4_k_cu_f91304ca_166304cuda3std3__45__cpo3endE,(_ZN40_INTERNAL_823bb45c_4_k_cu_f91304ca_166304cuda3std3__419piecewise_constructE - _ZN40_INTERNAL_823bb45c_4_k_cu_f91304ca_166304cuda3std3__45__cpo3endE)
_ZN40_INTERNAL_823bb45c_4_k_cu_f91304ca_166304cuda3std3__45__cpo3endE:
	.zero		1
	.type		_ZN40_INTERNAL_823bb45c_4_k_cu_f91304ca_166304cuda3std3__419piecewise_constructE,@object
	.size		_ZN40_INTERNAL_823bb45c_4_k_cu_f91304ca_166304cuda3std3__419piecewise_constructE,(_ZN40_INTERNAL_823bb45c_4_k_cu_f91304ca_166304cuda3std3__45__cpo4cendE - _ZN40_INTERNAL_823bb45c_4_k_cu_f91304ca_166304cuda3std3__419piecewise_constructE)
_ZN40_INTERNAL_823bb45c_4_k_cu_f91304ca_166304cuda3std3__419piecewise_constructE:
	.zero		1
	.type		_ZN40_INTERNAL_823bb45c_4_k_cu_f91304ca_166304cuda3std3__45__cpo4cendE,@object
	.size		_ZN40_INTERNAL_823bb45c_4_k_cu_f91304ca_166304cuda3std3__45__cpo4cendE,(_ZN40_INTERNAL_823bb45c_4_k_cu_f91304ca_166304cuda3std6ranges3__45__cpo4swapE - _ZN40_INTERNAL_823bb45c_4_k_cu_f91304ca_166304cuda3std3__45__cpo4cendE)
_ZN40_INTERNAL_823bb45c_4_k_cu_f91304ca_166304cuda3std3__45__cpo4cendE:
	.zero		1
	.type		_ZN40_INTERNAL_823bb45c_4_k_cu_f91304ca_166304cuda3std6ranges3__45__cpo4swapE,@object
	.size		_ZN40_INTERNAL_823bb45c_4_k_cu_f91304ca_166304cuda3std6ranges3__45__cpo4swapE,(.L_8 - _ZN40_INTERNAL_823bb45c_4_k_cu_f91304ca_166304cuda3std6ranges3__45__cpo4swapE)
_ZN40_INTERNAL_823bb45c_4_k_cu_f91304ca_166304cuda3std6ranges3__45__cpo4swapE:
	.zero		1
.L_8:


//--------------------- .nv.constant0._ZN7cutlass13device_kernelINS_4gemm6kernel13GemmUniversalIN4cute5tupleIJiiiiEEENS1_10collective13CollectiveMmaINS1_34MainloopSm90TmaGmmaWarpSpecializedILi7ENS5_IJNS4_1CILi1EEESB_SB_EEENS1_35KernelTmaWarpSpecializedCooperativeEEENS5_IJNSA_ILi384EEENSA_ILi112EEENSA_ILi64EEEEEEaNS5_IJlSB_lEEEaSJ_NS4_8TiledMMAINS4_8MMA_AtomIJNS4_4SM904GMMA26MMA_64x16x32_S32S8S8_SS_TNEEEENS4_6LayoutINS5_IJNSA_ILi2EEESB_SB_EEENS5_IJSB_NSA_ILi0EEEST_EEEEENS5_IJNS4_10UnderscoreESW_SW_EEEEENS4_13SM90_TMA_LOADENS4_14ComposedLayoutINS4_7SwizzleILi2ELi4ELi3EEENS4_18smem_ptr_flag_bitsILi8EEENSQ_INS5_IJNSA_ILi8EEESH_EEENS5_IJSH_SB_EEEEEEEvNS4_8identityESZ_S19_vS1A_EENS_8epilogue10collective6detail29Sm90TmaWarpSpecializedAdapterINS1D_15DefaultEpilogueIaSJ_SJ_NS1C_6thread17LinearCombinationIaLi1EiiLNS1H_9ScaleType4KindE0ELNS_15FloatRoundStyleE2EaEENS1_15EpilogueDefaultEEEEEvvEEEEvNT_6ParamsE --------------------------
	.section	.nv.constant0._ZN7cutlass13device_kernelINS_4gemm6kernel13GemmUniversalIN4cute5tupleIJiiiiEEENS1_10collective13CollectiveMmaINS1_34MainloopSm90TmaGmmaWarpSpecializedILi7ENS5_IJNS4_1CILi1EEESB_SB_EEENS1_35KernelTmaWarpSpecializedCooperativeEEENS5_IJNSA_ILi384EEENSA_ILi112EEENSA_ILi64EEEEEEaNS5_IJlSB_lEEEaSJ_NS4_8TiledMMAINS4_8MMA_AtomIJNS4_4SM904GMMA26MMA_64x16x32_S32S8S8_SS_TNEEEENS4_6LayoutINS5_IJNSA_ILi2EEESB_SB_EEENS5_IJSB_NSA_ILi0EEEST_EEEEENS5_IJNS4_10UnderscoreESW_SW_EEEEENS4_13SM90_TMA_LOADENS4_14ComposedLayoutINS4_7SwizzleILi2ELi4ELi3EEENS4_18smem_ptr_flag_bitsILi8EEENSQ_INS5_IJNSA_ILi8EEESH_EEENS5_IJSH_SB_EEEEEEEvNS4_8identityESZ_S19_vS1A_EENS_8epilogue10collective6detail29Sm90TmaWarpSpecializedAdapterINS1D_15DefaultEpilogueIaSJ_SJ_NS1C_6thread17LinearCombinationIaLi1EiiLNS1H_9ScaleType4KindE0ELNS_15FloatRoundStyleE2EaEENS1_15EpilogueDefaultEEEEEvvEEEEvNT_6ParamsE,"a",@progbits
	.sectionflags	@""
	.align	4
.nv.constant0._ZN7cutlass13device_kernelINS_4gemm6kernel13GemmUniversalIN4cute5tupleIJiiiiEEENS1_10collective13CollectiveMmaINS1_34MainloopSm90TmaGmmaWarpSpecializedILi7ENS5_IJNS4_1CILi1EEESB_SB_EEENS1_35KernelTmaWarpSpecializedCooperativeEEENS5_IJNSA_ILi384EEENSA_ILi112EEENSA_ILi64EEEEEEaNS5_IJlSB_lEEEaSJ_NS4_8TiledMMAINS4_8MMA_AtomIJNS4_4SM904GMMA26MMA_64x16x32_S32S8S8_SS_TNEEEENS4_6LayoutINS5_IJNSA_ILi2EEESB_SB_EEENS5_IJSB_NSA_ILi0EEEST_EEEEENS5_IJNS4_10UnderscoreESW_SW_EEEEENS4_13SM90_TMA_LOADENS4_14ComposedLayoutINS4_7SwizzleILi2ELi4ELi3EEENS4_18smem_ptr_flag_bitsILi8EEENSQ_INS5_IJNSA_ILi8EEESH_EEENS5_IJSH_SB_EEEEEEEvNS4_8identityESZ_S19_vS1A_EENS_8epilogue10collective6detail29Sm90TmaWarpSpecializedAdapterINS1D_15DefaultEpilogueIaSJ_SJ_NS1C_6thread17LinearCombinationIaLi1EiiLNS1H_9ScaleType4KindE0ELNS_15FloatRoundStyleE2EaEENS1_15EpilogueDefaultEEEEEvvEEEEvNT_6ParamsE:
	.zero		1664


//--------------------- SYMBOLS --------------------------

	.type		.nv.reservedSmem.offset0,@object
	.size		.nv.reservedSmem.offset0,0x4
	.type		__assertfail,@function
